//
// Generated by NVIDIA NVVM Compiler
//
// Compiler Build ID: CL-36424714
// Cuda compilation tools, release 13.0, V13.0.88
// Based on NVVM 20.0.0
//

.version 9.0
.target sm_100
.address_size 64

	// .globl	_Z14SimpleSamplingiPfS_j
.global .align 4 .b8 precalc_xorwow_matrix[102400];
.global .align 4 .b8 precalc_xorwow_offset_matrix[102400];
.global .align 4 .b8 mrg32k3aM1[2304];
.global .align 4 .b8 mrg32k3aM2[2304];
.global .align 4 .b8 mrg32k3aM1SubSeq[2016];
.global .align 4 .b8 mrg32k3aM2SubSeq[2016];
.global .align 4 .b8 mrg32k3aM1Seq[2304];
.global .align 4 .b8 mrg32k3aM2Seq[2304];
.const .align 8 .b8 __cr_lgamma_table[72];
.extern .shared .align 16 .b8 cache[];

.visible .entry _Z14SimpleSamplingiPfS_j(
	.param .u32 _Z14SimpleSamplingiPfS_j_param_0,
	.param .u64 .ptr .align 1 _Z14SimpleSamplingiPfS_j_param_1,
	.param .u64 .ptr .align 1 _Z14SimpleSamplingiPfS_j_param_2,
	.param .u32 _Z14SimpleSamplingiPfS_j_param_3
)
{
	.local .align 8 .b8 	__local_depot0[48];
	.reg .b64 	%SP;
	.reg .b64 	%SPL;
	.reg .pred 	%p<97>;
	.reg .b32 	%r<1305>;
	.reg .b32 	%f<221>;
	.reg .b64 	%rd<31>;

	mov.u64 	%SPL, __local_depot0;
	ld.param.u32 	%r581, [_Z14SimpleSamplingiPfS_j_param_0];
	ld.param.u64 	%rd11, [_Z14SimpleSamplingiPfS_j_param_2];
	ld.param.u32 	%r584, [_Z14SimpleSamplingiPfS_j_param_3];
	add.u64 	%rd1, %SPL, 0;
	mov.u32 	%r1304, %ntid.x;
	mov.u32 	%r2, %ctaid.x;
	mov.u32 	%r3, %tid.x;
	mad.lo.s32 	%r1296, %r1304, %r2, %r3;
	add.s32 	%r585, %r584, %r1296;
	xor.b32  	%r586, %r585, -1429050551;
	mul.lo.s32 	%r587, %r586, 1099087573;
	add.s32 	%r1290, %r587, -638133224;
	add.s32 	%r1020, %r587, 123456789;
	st.local.v2.u32 	[%rd1], {%r1290, %r1020};
	xor.b32  	%r1019, %r587, 362436069;
	mov.b32 	%r1018, -123459836;
	st.local.v2.u32 	[%rd1+8], {%r1019, %r1018};
	add.s32 	%r1016, %r587, 5783321;
	mov.b32 	%r1017, -589760388;
	st.local.v2.u32 	[%rd1+16], {%r1017, %r1016};
	setp.eq.s32 	%p1, %r1296, 0;
	@%p1 bra 	$L__BB0_115;
	cvt.s64.s32 	%rd30, %r1296;
	mov.b32 	%r1003, 0;
	mov.b32 	%r1018, -123459836;
	mov.b32 	%r1017, -589760388;
$L__BB0_2:
	mov.u64 	%rd3, %rd30;
	and.b64  	%rd4, %rd3, 3;
	setp.eq.s64 	%p2, %rd4, 0;
	@%p2 bra 	$L__BB0_114;
	mul.wide.u32 	%rd13, %r1003, 3200;
	mov.u64 	%rd14, precalc_xorwow_matrix;
	add.s64 	%rd5, %rd14, %rd13;
	mov.b32 	%r1016, 0;
	mov.u32 	%r1017, %r1016;
	mov.u32 	%r1018, %r1016;
	mov.u32 	%r1019, %r1016;
	mov.u32 	%r1020, %r1016;
	mov.u32 	%r1009, %r1016;
$L__BB0_4:
	mul.wide.u32 	%rd15, %r1009, 4;
	add.s64 	%rd16, %rd1, %rd15;
	ld.local.u32 	%r21, [%rd16+4];
	shl.b32 	%r22, %r1009, 5;
	mov.b32 	%r1015, 0;
$L__BB0_5:
	.pragma "nounroll";
	shr.u32 	%r593, %r21, %r1015;
	and.b32  	%r594, %r593, 1;
	setp.eq.b32 	%p3, %r594, 1;
	not.pred 	%p4, %p3;
	add.s32 	%r595, %r22, %r1015;
	mul.lo.s32 	%r596, %r595, 5;
	mul.wide.u32 	%rd17, %r596, 4;
	add.s64 	%rd6, %rd5, %rd17;
	@%p4 bra 	$L__BB0_7;
	ld.global.u32 	%r597, [%rd6];
	xor.b32  	%r1020, %r1020, %r597;
	ld.global.u32 	%r598, [%rd6+4];
	xor.b32  	%r1019, %r1019, %r598;
	ld.global.u32 	%r599, [%rd6+8];
	xor.b32  	%r1018, %r1018, %r599;
	ld.global.u32 	%r600, [%rd6+12];
	xor.b32  	%r1017, %r1017, %r600;
	ld.global.u32 	%r601, [%rd6+16];
	xor.b32  	%r1016, %r1016, %r601;
$L__BB0_7:
	and.b32  	%r603, %r593, 2;
	setp.eq.s32 	%p5, %r603, 0;
	@%p5 bra 	$L__BB0_9;
	ld.global.u32 	%r604, [%rd6+20];
	xor.b32  	%r1020, %r1020, %r604;
	ld.global.u32 	%r605, [%rd6+24];
	xor.b32  	%r1019, %r1019, %r605;
	ld.global.u32 	%r606, [%rd6+28];
	xor.b32  	%r1018, %r1018, %r606;
	ld.global.u32 	%r607, [%rd6+32];
	xor.b32  	%r1017, %r1017, %r607;
	ld.global.u32 	%r608, [%rd6+36];
	xor.b32  	%r1016, %r1016, %r608;
$L__BB0_9:
	and.b32  	%r610, %r593, 4;
	setp.eq.s32 	%p6, %r610, 0;
	@%p6 bra 	$L__BB0_11;
	ld.global.u32 	%r611, [%rd6+40];
	xor.b32  	%r1020, %r1020, %r611;
	ld.global.u32 	%r612, [%rd6+44];
	xor.b32  	%r1019, %r1019, %r612;
	ld.global.u32 	%r613, [%rd6+48];
	xor.b32  	%r1018, %r1018, %r613;
	ld.global.u32 	%r614, [%rd6+52];
	xor.b32  	%r1017, %r1017, %r614;
	ld.global.u32 	%r615, [%rd6+56];
	xor.b32  	%r1016, %r1016, %r615;
$L__BB0_11:
	and.b32  	%r617, %r593, 8;
	setp.eq.s32 	%p7, %r617, 0;
	@%p7 bra 	$L__BB0_13;
	ld.global.u32 	%r618, [%rd6+60];
	xor.b32  	%r1020, %r1020, %r618;
	ld.global.u32 	%r619, [%rd6+64];
	xor.b32  	%r1019, %r1019, %r619;
	ld.global.u32 	%r620, [%rd6+68];
	xor.b32  	%r1018, %r1018, %r620;
	ld.global.u32 	%r621, [%rd6+72];
	xor.b32  	%r1017, %r1017, %r621;
	ld.global.u32 	%r622, [%rd6+76];
	xor.b32  	%r1016, %r1016, %r622;
$L__BB0_13:
	and.b32  	%r624, %r593, 16;
	setp.eq.s32 	%p8, %r624, 0;
	@%p8 bra 	$L__BB0_15;
	ld.global.u32 	%r625, [%rd6+80];
	xor.b32  	%r1020, %r1020, %r625;
	ld.global.u32 	%r626, [%rd6+84];
	xor.b32  	%r1019, %r1019, %r626;
	ld.global.u32 	%r627, [%rd6+88];
	xor.b32  	%r1018, %r1018, %r627;
	ld.global.u32 	%r628, [%rd6+92];
	xor.b32  	%r1017, %r1017, %r628;
	ld.global.u32 	%r629, [%rd6+96];
	xor.b32  	%r1016, %r1016, %r629;
$L__BB0_15:
	and.b32  	%r631, %r593, 32;
	setp.eq.s32 	%p9, %r631, 0;
	@%p9 bra 	$L__BB0_17;
	ld.global.u32 	%r632, [%rd6+100];
	xor.b32  	%r1020, %r1020, %r632;
	ld.global.u32 	%r633, [%rd6+104];
	xor.b32  	%r1019, %r1019, %r633;
	ld.global.u32 	%r634, [%rd6+108];
	xor.b32  	%r1018, %r1018, %r634;
	ld.global.u32 	%r635, [%rd6+112];
	xor.b32  	%r1017, %r1017, %r635;
	ld.global.u32 	%r636, [%rd6+116];
	xor.b32  	%r1016, %r1016, %r636;
$L__BB0_17:
	and.b32  	%r638, %r593, 64;
	setp.eq.s32 	%p10, %r638, 0;
	@%p10 bra 	$L__BB0_19;
	ld.global.u32 	%r639, [%rd6+120];
	xor.b32  	%r1020, %r1020, %r639;
	ld.global.u32 	%r640, [%rd6+124];
	xor.b32  	%r1019, %r1019, %r640;
	ld.global.u32 	%r641, [%rd6+128];
	xor.b32  	%r1018, %r1018, %r641;
	ld.global.u32 	%r642, [%rd6+132];
	xor.b32  	%r1017, %r1017, %r642;
	ld.global.u32 	%r643, [%rd6+136];
	xor.b32  	%r1016, %r1016, %r643;
$L__BB0_19:
	and.b32  	%r645, %r593, 128;
	setp.eq.s32 	%p11, %r645, 0;
	@%p11 bra 	$L__BB0_21;
	ld.global.u32 	%r646, [%rd6+140];
	xor.b32  	%r1020, %r1020, %r646;
	ld.global.u32 	%r647, [%rd6+144];
	xor.b32  	%r1019, %r1019, %r647;
	ld.global.u32 	%r648, [%rd6+148];
	xor.b32  	%r1018, %r1018, %r648;
	ld.global.u32 	%r649, [%rd6+152];
	xor.b32  	%r1017, %r1017, %r649;
	ld.global.u32 	%r650, [%rd6+156];
	xor.b32  	%r1016, %r1016, %r650;
$L__BB0_21:
	and.b32  	%r652, %r593, 256;
	setp.eq.s32 	%p12, %r652, 0;
	@%p12 bra 	$L__BB0_23;
	ld.global.u32 	%r653, [%rd6+160];
	xor.b32  	%r1020, %r1020, %r653;
	ld.global.u32 	%r654, [%rd6+164];
	xor.b32  	%r1019, %r1019, %r654;
	ld.global.u32 	%r655, [%rd6+168];
	xor.b32  	%r1018, %r1018, %r655;
	ld.global.u32 	%r656, [%rd6+172];
	xor.b32  	%r1017, %r1017, %r656;
	ld.global.u32 	%r657, [%rd6+176];
	xor.b32  	%r1016, %r1016, %r657;
$L__BB0_23:
	and.b32  	%r659, %r593, 512;
	setp.eq.s32 	%p13, %r659, 0;
	@%p13 bra 	$L__BB0_25;
	ld.global.u32 	%r660, [%rd6+180];
	xor.b32  	%r1020, %r1020, %r660;
	ld.global.u32 	%r661, [%rd6+184];
	xor.b32  	%r1019, %r1019, %r661;
	ld.global.u32 	%r662, [%rd6+188];
	xor.b32  	%r1018, %r1018, %r662;
	ld.global.u32 	%r663, [%rd6+192];
	xor.b32  	%r1017, %r1017, %r663;
	ld.global.u32 	%r664, [%rd6+196];
	xor.b32  	%r1016, %r1016, %r664;
$L__BB0_25:
	and.b32  	%r666, %r593, 1024;
	setp.eq.s32 	%p14, %r666, 0;
	@%p14 bra 	$L__BB0_27;
	ld.global.u32 	%r667, [%rd6+200];
	xor.b32  	%r1020, %r1020, %r667;
	ld.global.u32 	%r668, [%rd6+204];
	xor.b32  	%r1019, %r1019, %r668;
	ld.global.u32 	%r669, [%rd6+208];
	xor.b32  	%r1018, %r1018, %r669;
	ld.global.u32 	%r670, [%rd6+212];
	xor.b32  	%r1017, %r1017, %r670;
	ld.global.u32 	%r671, [%rd6+216];
	xor.b32  	%r1016, %r1016, %r671;
$L__BB0_27:
	and.b32  	%r673, %r593, 2048;
	setp.eq.s32 	%p15, %r673, 0;
	@%p15 bra 	$L__BB0_29;
	ld.global.u32 	%r674, [%rd6+220];
	xor.b32  	%r1020, %r1020, %r674;
	ld.global.u32 	%r675, [%rd6+224];
	xor.b32  	%r1019, %r1019, %r675;
	ld.global.u32 	%r676, [%rd6+228];
	xor.b32  	%r1018, %r1018, %r676;
	ld.global.u32 	%r677, [%rd6+232];
	xor.b32  	%r1017, %r1017, %r677;
	ld.global.u32 	%r678, [%rd6+236];
	xor.b32  	%r1016, %r1016, %r678;
$L__BB0_29:
	and.b32  	%r680, %r593, 4096;
	setp.eq.s32 	%p16, %r680, 0;
	@%p16 bra 	$L__BB0_31;
	ld.global.u32 	%r681, [%rd6+240];
	xor.b32  	%r1020, %r1020, %r681;
	ld.global.u32 	%r682, [%rd6+244];
	xor.b32  	%r1019, %r1019, %r682;
	ld.global.u32 	%r683, [%rd6+248];
	xor.b32  	%r1018, %r1018, %r683;
	ld.global.u32 	%r684, [%rd6+252];
	xor.b32  	%r1017, %r1017, %r684;
	ld.global.u32 	%r685, [%rd6+256];
	xor.b32  	%r1016, %r1016, %r685;
$L__BB0_31:
	and.b32  	%r687, %r593, 8192;
	setp.eq.s32 	%p17, %r687, 0;
	@%p17 bra 	$L__BB0_33;
	ld.global.u32 	%r688, [%rd6+260];
	xor.b32  	%r1020, %r1020, %r688;
	ld.global.u32 	%r689, [%rd6+264];
	xor.b32  	%r1019, %r1019, %r689;
	ld.global.u32 	%r690, [%rd6+268];
	xor.b32  	%r1018, %r1018, %r690;
	ld.global.u32 	%r691, [%rd6+272];
	xor.b32  	%r1017, %r1017, %r691;
	ld.global.u32 	%r692, [%rd6+276];
	xor.b32  	%r1016, %r1016, %r692;
$L__BB0_33:
	and.b32  	%r694, %r593, 16384;
	setp.eq.s32 	%p18, %r694, 0;
	@%p18 bra 	$L__BB0_35;
	ld.global.u32 	%r695, [%rd6+280];
	xor.b32  	%r1020, %r1020, %r695;
	ld.global.u32 	%r696, [%rd6+284];
	xor.b32  	%r1019, %r1019, %r696;
	ld.global.u32 	%r697, [%rd6+288];
	xor.b32  	%r1018, %r1018, %r697;
	ld.global.u32 	%r698, [%rd6+292];
	xor.b32  	%r1017, %r1017, %r698;
	ld.global.u32 	%r699, [%rd6+296];
	xor.b32  	%r1016, %r1016, %r699;
$L__BB0_35:
	and.b32  	%r701, %r593, 32768;
	setp.eq.s32 	%p19, %r701, 0;
	@%p19 bra 	$L__BB0_37;
	ld.global.u32 	%r702, [%rd6+300];
	xor.b32  	%r1020, %r1020, %r702;
	ld.global.u32 	%r703, [%rd6+304];
	xor.b32  	%r1019, %r1019, %r703;
	ld.global.u32 	%r704, [%rd6+308];
	xor.b32  	%r1018, %r1018, %r704;
	ld.global.u32 	%r705, [%rd6+312];
	xor.b32  	%r1017, %r1017, %r705;
	ld.global.u32 	%r706, [%rd6+316];
	xor.b32  	%r1016, %r1016, %r706;
$L__BB0_37:
	add.s32 	%r1015, %r1015, 16;
	setp.ne.s32 	%p20, %r1015, 32;
	@%p20 bra 	$L__BB0_5;
	mad.lo.s32 	%r707, %r1009, -31, %r22;
	add.s32 	%r1009, %r707, 1;
	setp.ne.s32 	%p21, %r1009, 5;
	@%p21 bra 	$L__BB0_4;
	st.local.u32 	[%rd1+4], %r1020;
	st.local.v2.u32 	[%rd1+8], {%r1019, %r1018};
	st.local.v2.u32 	[%rd1+16], {%r1017, %r1016};
	setp.eq.s64 	%p22, %rd4, 1;
	@%p22 bra 	$L__BB0_114;
	mov.b32 	%r1016, 0;
	mov.u32 	%r1017, %r1016;
	mov.u32 	%r1018, %r1016;
	mov.u32 	%r1019, %r1016;
	mov.u32 	%r1020, %r1016;
	mov.u32 	%r1101, %r1016;
$L__BB0_41:
	mul.wide.u32 	%rd18, %r1101, 4;
	add.s64 	%rd19, %rd1, %rd18;
	ld.local.u32 	%r197, [%rd19+4];
	shl.b32 	%r198, %r1101, 5;
	mov.b32 	%r1107, 0;
$L__BB0_42:
	.pragma "nounroll";
	shr.u32 	%r710, %r197, %r1107;
	and.b32  	%r711, %r710, 1;
	setp.eq.b32 	%p23, %r711, 1;
	not.pred 	%p24, %p23;
	add.s32 	%r712, %r198, %r1107;
	mul.lo.s32 	%r713, %r712, 5;
	mul.wide.u32 	%rd20, %r713, 4;
	add.s64 	%rd7, %rd5, %rd20;
	@%p24 bra 	$L__BB0_44;
	ld.global.u32 	%r714, [%rd7];
	xor.b32  	%r1020, %r1020, %r714;
	ld.global.u32 	%r715, [%rd7+4];
	xor.b32  	%r1019, %r1019, %r715;
	ld.global.u32 	%r716, [%rd7+8];
	xor.b32  	%r1018, %r1018, %r716;
	ld.global.u32 	%r717, [%rd7+12];
	xor.b32  	%r1017, %r1017, %r717;
	ld.global.u32 	%r718, [%rd7+16];
	xor.b32  	%r1016, %r1016, %r718;
$L__BB0_44:
	and.b32  	%r720, %r710, 2;
	setp.eq.s32 	%p25, %r720, 0;
	@%p25 bra 	$L__BB0_46;
	ld.global.u32 	%r721, [%rd7+20];
	xor.b32  	%r1020, %r1020, %r721;
	ld.global.u32 	%r722, [%rd7+24];
	xor.b32  	%r1019, %r1019, %r722;
	ld.global.u32 	%r723, [%rd7+28];
	xor.b32  	%r1018, %r1018, %r723;
	ld.global.u32 	%r724, [%rd7+32];
	xor.b32  	%r1017, %r1017, %r724;
	ld.global.u32 	%r725, [%rd7+36];
	xor.b32  	%r1016, %r1016, %r725;
$L__BB0_46:
	and.b32  	%r727, %r710, 4;
	setp.eq.s32 	%p26, %r727, 0;
	@%p26 bra 	$L__BB0_48;
	ld.global.u32 	%r728, [%rd7+40];
	xor.b32  	%r1020, %r1020, %r728;
	ld.global.u32 	%r729, [%rd7+44];
	xor.b32  	%r1019, %r1019, %r729;
	ld.global.u32 	%r730, [%rd7+48];
	xor.b32  	%r1018, %r1018, %r730;
	ld.global.u32 	%r731, [%rd7+52];
	xor.b32  	%r1017, %r1017, %r731;
	ld.global.u32 	%r732, [%rd7+56];
	xor.b32  	%r1016, %r1016, %r732;
$L__BB0_48:
	and.b32  	%r734, %r710, 8;
	setp.eq.s32 	%p27, %r734, 0;
	@%p27 bra 	$L__BB0_50;
	ld.global.u32 	%r735, [%rd7+60];
	xor.b32  	%r1020, %r1020, %r735;
	ld.global.u32 	%r736, [%rd7+64];
	xor.b32  	%r1019, %r1019, %r736;
	ld.global.u32 	%r737, [%rd7+68];
	xor.b32  	%r1018, %r1018, %r737;
	ld.global.u32 	%r738, [%rd7+72];
	xor.b32  	%r1017, %r1017, %r738;
	ld.global.u32 	%r739, [%rd7+76];
	xor.b32  	%r1016, %r1016, %r739;
$L__BB0_50:
	and.b32  	%r741, %r710, 16;
	setp.eq.s32 	%p28, %r741, 0;
	@%p28 bra 	$L__BB0_52;
	ld.global.u32 	%r742, [%rd7+80];
	xor.b32  	%r1020, %r1020, %r742;
	ld.global.u32 	%r743, [%rd7+84];
	xor.b32  	%r1019, %r1019, %r743;
	ld.global.u32 	%r744, [%rd7+88];
	xor.b32  	%r1018, %r1018, %r744;
	ld.global.u32 	%r745, [%rd7+92];
	xor.b32  	%r1017, %r1017, %r745;
	ld.global.u32 	%r746, [%rd7+96];
	xor.b32  	%r1016, %r1016, %r746;
$L__BB0_52:
	and.b32  	%r748, %r710, 32;
	setp.eq.s32 	%p29, %r748, 0;
	@%p29 bra 	$L__BB0_54;
	ld.global.u32 	%r749, [%rd7+100];
	xor.b32  	%r1020, %r1020, %r749;
	ld.global.u32 	%r750, [%rd7+104];
	xor.b32  	%r1019, %r1019, %r750;
	ld.global.u32 	%r751, [%rd7+108];
	xor.b32  	%r1018, %r1018, %r751;
	ld.global.u32 	%r752, [%rd7+112];
	xor.b32  	%r1017, %r1017, %r752;
	ld.global.u32 	%r753, [%rd7+116];
	xor.b32  	%r1016, %r1016, %r753;
$L__BB0_54:
	and.b32  	%r755, %r710, 64;
	setp.eq.s32 	%p30, %r755, 0;
	@%p30 bra 	$L__BB0_56;
	ld.global.u32 	%r756, [%rd7+120];
	xor.b32  	%r1020, %r1020, %r756;
	ld.global.u32 	%r757, [%rd7+124];
	xor.b32  	%r1019, %r1019, %r757;
	ld.global.u32 	%r758, [%rd7+128];
	xor.b32  	%r1018, %r1018, %r758;
	ld.global.u32 	%r759, [%rd7+132];
	xor.b32  	%r1017, %r1017, %r759;
	ld.global.u32 	%r760, [%rd7+136];
	xor.b32  	%r1016, %r1016, %r760;
$L__BB0_56:
	and.b32  	%r762, %r710, 128;
	setp.eq.s32 	%p31, %r762, 0;
	@%p31 bra 	$L__BB0_58;
	ld.global.u32 	%r763, [%rd7+140];
	xor.b32  	%r1020, %r1020, %r763;
	ld.global.u32 	%r764, [%rd7+144];
	xor.b32  	%r1019, %r1019, %r764;
	ld.global.u32 	%r765, [%rd7+148];
	xor.b32  	%r1018, %r1018, %r765;
	ld.global.u32 	%r766, [%rd7+152];
	xor.b32  	%r1017, %r1017, %r766;
	ld.global.u32 	%r767, [%rd7+156];
	xor.b32  	%r1016, %r1016, %r767;
$L__BB0_58:
	and.b32  	%r769, %r710, 256;
	setp.eq.s32 	%p32, %r769, 0;
	@%p32 bra 	$L__BB0_60;
	ld.global.u32 	%r770, [%rd7+160];
	xor.b32  	%r1020, %r1020, %r770;
	ld.global.u32 	%r771, [%rd7+164];
	xor.b32  	%r1019, %r1019, %r771;
	ld.global.u32 	%r772, [%rd7+168];
	xor.b32  	%r1018, %r1018, %r772;
	ld.global.u32 	%r773, [%rd7+172];
	xor.b32  	%r1017, %r1017, %r773;
	ld.global.u32 	%r774, [%rd7+176];
	xor.b32  	%r1016, %r1016, %r774;
$L__BB0_60:
	and.b32  	%r776, %r710, 512;
	setp.eq.s32 	%p33, %r776, 0;
	@%p33 bra 	$L__BB0_62;
	ld.global.u32 	%r777, [%rd7+180];
	xor.b32  	%r1020, %r1020, %r777;
	ld.global.u32 	%r778, [%rd7+184];
	xor.b32  	%r1019, %r1019, %r778;
	ld.global.u32 	%r779, [%rd7+188];
	xor.b32  	%r1018, %r1018, %r779;
	ld.global.u32 	%r780, [%rd7+192];
	xor.b32  	%r1017, %r1017, %r780;
	ld.global.u32 	%r781, [%rd7+196];
	xor.b32  	%r1016, %r1016, %r781;
$L__BB0_62:
	and.b32  	%r783, %r710, 1024;
	setp.eq.s32 	%p34, %r783, 0;
	@%p34 bra 	$L__BB0_64;
	ld.global.u32 	%r784, [%rd7+200];
	xor.b32  	%r1020, %r1020, %r784;
	ld.global.u32 	%r785, [%rd7+204];
	xor.b32  	%r1019, %r1019, %r785;
	ld.global.u32 	%r786, [%rd7+208];
	xor.b32  	%r1018, %r1018, %r786;
	ld.global.u32 	%r787, [%rd7+212];
	xor.b32  	%r1017, %r1017, %r787;
	ld.global.u32 	%r788, [%rd7+216];
	xor.b32  	%r1016, %r1016, %r788;
$L__BB0_64:
	and.b32  	%r790, %r710, 2048;
	setp.eq.s32 	%p35, %r790, 0;
	@%p35 bra 	$L__BB0_66;
	ld.global.u32 	%r791, [%rd7+220];
	xor.b32  	%r1020, %r1020, %r791;
	ld.global.u32 	%r792, [%rd7+224];
	xor.b32  	%r1019, %r1019, %r792;
	ld.global.u32 	%r793, [%rd7+228];
	xor.b32  	%r1018, %r1018, %r793;
	ld.global.u32 	%r794, [%rd7+232];
	xor.b32  	%r1017, %r1017, %r794;
	ld.global.u32 	%r795, [%rd7+236];
	xor.b32  	%r1016, %r1016, %r795;
$L__BB0_66:
	and.b32  	%r797, %r710, 4096;
	setp.eq.s32 	%p36, %r797, 0;
	@%p36 bra 	$L__BB0_68;
	ld.global.u32 	%r798, [%rd7+240];
	xor.b32  	%r1020, %r1020, %r798;
	ld.global.u32 	%r799, [%rd7+244];
	xor.b32  	%r1019, %r1019, %r799;
	ld.global.u32 	%r800, [%rd7+248];
	xor.b32  	%r1018, %r1018, %r800;
	ld.global.u32 	%r801, [%rd7+252];
	xor.b32  	%r1017, %r1017, %r801;
	ld.global.u32 	%r802, [%rd7+256];
	xor.b32  	%r1016, %r1016, %r802;
$L__BB0_68:
	and.b32  	%r804, %r710, 8192;
	setp.eq.s32 	%p37, %r804, 0;
	@%p37 bra 	$L__BB0_70;
	ld.global.u32 	%r805, [%rd7+260];
	xor.b32  	%r1020, %r1020, %r805;
	ld.global.u32 	%r806, [%rd7+264];
	xor.b32  	%r1019, %r1019, %r806;
	ld.global.u32 	%r807, [%rd7+268];
	xor.b32  	%r1018, %r1018, %r807;
	ld.global.u32 	%r808, [%rd7+272];
	xor.b32  	%r1017, %r1017, %r808;
	ld.global.u32 	%r809, [%rd7+276];
	xor.b32  	%r1016, %r1016, %r809;
$L__BB0_70:
	and.b32  	%r811, %r710, 16384;
	setp.eq.s32 	%p38, %r811, 0;
	@%p38 bra 	$L__BB0_72;
	ld.global.u32 	%r812, [%rd7+280];
	xor.b32  	%r1020, %r1020, %r812;
	ld.global.u32 	%r813, [%rd7+284];
	xor.b32  	%r1019, %r1019, %r813;
	ld.global.u32 	%r814, [%rd7+288];
	xor.b32  	%r1018, %r1018, %r814;
	ld.global.u32 	%r815, [%rd7+292];
	xor.b32  	%r1017, %r1017, %r815;
	ld.global.u32 	%r816, [%rd7+296];
	xor.b32  	%r1016, %r1016, %r816;
$L__BB0_72:
	and.b32  	%r818, %r710, 32768;
	setp.eq.s32 	%p39, %r818, 0;
	@%p39 bra 	$L__BB0_74;
	ld.global.u32 	%r819, [%rd7+300];
	xor.b32  	%r1020, %r1020, %r819;
	ld.global.u32 	%r820, [%rd7+304];
	xor.b32  	%r1019, %r1019, %r820;
	ld.global.u32 	%r821, [%rd7+308];
	xor.b32  	%r1018, %r1018, %r821;
	ld.global.u32 	%r822, [%rd7+312];
	xor.b32  	%r1017, %r1017, %r822;
	ld.global.u32 	%r823, [%rd7+316];
	xor.b32  	%r1016, %r1016, %r823;
$L__BB0_74:
	add.s32 	%r1107, %r1107, 16;
	setp.ne.s32 	%p40, %r1107, 32;
	@%p40 bra 	$L__BB0_42;
	mad.lo.s32 	%r824, %r1101, -31, %r198;
	add.s32 	%r1101, %r824, 1;
	setp.ne.s32 	%p41, %r1101, 5;
	@%p41 bra 	$L__BB0_41;
	st.local.u32 	[%rd1+4], %r1020;
	st.local.v2.u32 	[%rd1+8], {%r1019, %r1018};
	st.local.v2.u32 	[%rd1+16], {%r1017, %r1016};
	setp.ne.s64 	%p42, %rd4, 3;
	@%p42 bra 	$L__BB0_114;
	mov.b32 	%r1016, 0;
	mov.u32 	%r1017, %r1016;
	mov.u32 	%r1018, %r1016;
	mov.u32 	%r1019, %r1016;
	mov.u32 	%r1020, %r1016;
	mov.u32 	%r1193, %r1016;
$L__BB0_78:
	mul.wide.u32 	%rd21, %r1193, 4;
	add.s64 	%rd22, %rd1, %rd21;
	ld.local.u32 	%r373, [%rd22+4];
	shl.b32 	%r374, %r1193, 5;
	mov.b32 	%r1199, 0;
$L__BB0_79:
	.pragma "nounroll";
	shr.u32 	%r827, %r373, %r1199;
	and.b32  	%r828, %r827, 1;
	setp.eq.b32 	%p43, %r828, 1;
	not.pred 	%p44, %p43;
	add.s32 	%r829, %r374, %r1199;
	mul.lo.s32 	%r830, %r829, 5;
	mul.wide.u32 	%rd23, %r830, 4;
	add.s64 	%rd8, %rd5, %rd23;
	@%p44 bra 	$L__BB0_81;
	ld.global.u32 	%r831, [%rd8];
	xor.b32  	%r1020, %r1020, %r831;
	ld.global.u32 	%r832, [%rd8+4];
	xor.b32  	%r1019, %r1019, %r832;
	ld.global.u32 	%r833, [%rd8+8];
	xor.b32  	%r1018, %r1018, %r833;
	ld.global.u32 	%r834, [%rd8+12];
	xor.b32  	%r1017, %r1017, %r834;
	ld.global.u32 	%r835, [%rd8+16];
	xor.b32  	%r1016, %r1016, %r835;
$L__BB0_81:
	and.b32  	%r837, %r827, 2;
	setp.eq.s32 	%p45, %r837, 0;
	@%p45 bra 	$L__BB0_83;
	ld.global.u32 	%r838, [%rd8+20];
	xor.b32  	%r1020, %r1020, %r838;
	ld.global.u32 	%r839, [%rd8+24];
	xor.b32  	%r1019, %r1019, %r839;
	ld.global.u32 	%r840, [%rd8+28];
	xor.b32  	%r1018, %r1018, %r840;
	ld.global.u32 	%r841, [%rd8+32];
	xor.b32  	%r1017, %r1017, %r841;
	ld.global.u32 	%r842, [%rd8+36];
	xor.b32  	%r1016, %r1016, %r842;
$L__BB0_83:
	and.b32  	%r844, %r827, 4;
	setp.eq.s32 	%p46, %r844, 0;
	@%p46 bra 	$L__BB0_85;
	ld.global.u32 	%r845, [%rd8+40];
	xor.b32  	%r1020, %r1020, %r845;
	ld.global.u32 	%r846, [%rd8+44];
	xor.b32  	%r1019, %r1019, %r846;
	ld.global.u32 	%r847, [%rd8+48];
	xor.b32  	%r1018, %r1018, %r847;
	ld.global.u32 	%r848, [%rd8+52];
	xor.b32  	%r1017, %r1017, %r848;
	ld.global.u32 	%r849, [%rd8+56];
	xor.b32  	%r1016, %r1016, %r849;
$L__BB0_85:
	and.b32  	%r851, %r827, 8;
	setp.eq.s32 	%p47, %r851, 0;
	@%p47 bra 	$L__BB0_87;
	ld.global.u32 	%r852, [%rd8+60];
	xor.b32  	%r1020, %r1020, %r852;
	ld.global.u32 	%r853, [%rd8+64];
	xor.b32  	%r1019, %r1019, %r853;
	ld.global.u32 	%r854, [%rd8+68];
	xor.b32  	%r1018, %r1018, %r854;
	ld.global.u32 	%r855, [%rd8+72];
	xor.b32  	%r1017, %r1017, %r855;
	ld.global.u32 	%r856, [%rd8+76];
	xor.b32  	%r1016, %r1016, %r856;
$L__BB0_87:
	and.b32  	%r858, %r827, 16;
	setp.eq.s32 	%p48, %r858, 0;
	@%p48 bra 	$L__BB0_89;
	ld.global.u32 	%r859, [%rd8+80];
	xor.b32  	%r1020, %r1020, %r859;
	ld.global.u32 	%r860, [%rd8+84];
	xor.b32  	%r1019, %r1019, %r860;
	ld.global.u32 	%r861, [%rd8+88];
	xor.b32  	%r1018, %r1018, %r861;
	ld.global.u32 	%r862, [%rd8+92];
	xor.b32  	%r1017, %r1017, %r862;
	ld.global.u32 	%r863, [%rd8+96];
	xor.b32  	%r1016, %r1016, %r863;
$L__BB0_89:
	and.b32  	%r865, %r827, 32;
	setp.eq.s32 	%p49, %r865, 0;
	@%p49 bra 	$L__BB0_91;
	ld.global.u32 	%r866, [%rd8+100];
	xor.b32  	%r1020, %r1020, %r866;
	ld.global.u32 	%r867, [%rd8+104];
	xor.b32  	%r1019, %r1019, %r867;
	ld.global.u32 	%r868, [%rd8+108];
	xor.b32  	%r1018, %r1018, %r868;
	ld.global.u32 	%r869, [%rd8+112];
	xor.b32  	%r1017, %r1017, %r869;
	ld.global.u32 	%r870, [%rd8+116];
	xor.b32  	%r1016, %r1016, %r870;
$L__BB0_91:
	and.b32  	%r872, %r827, 64;
	setp.eq.s32 	%p50, %r872, 0;
	@%p50 bra 	$L__BB0_93;
	ld.global.u32 	%r873, [%rd8+120];
	xor.b32  	%r1020, %r1020, %r873;
	ld.global.u32 	%r874, [%rd8+124];
	xor.b32  	%r1019, %r1019, %r874;
	ld.global.u32 	%r875, [%rd8+128];
	xor.b32  	%r1018, %r1018, %r875;
	ld.global.u32 	%r876, [%rd8+132];
	xor.b32  	%r1017, %r1017, %r876;
	ld.global.u32 	%r877, [%rd8+136];
	xor.b32  	%r1016, %r1016, %r877;
$L__BB0_93:
	and.b32  	%r879, %r827, 128;
	setp.eq.s32 	%p51, %r879, 0;
	@%p51 bra 	$L__BB0_95;
	ld.global.u32 	%r880, [%rd8+140];
	xor.b32  	%r1020, %r1020, %r880;
	ld.global.u32 	%r881, [%rd8+144];
	xor.b32  	%r1019, %r1019, %r881;
	ld.global.u32 	%r882, [%rd8+148];
	xor.b32  	%r1018, %r1018, %r882;
	ld.global.u32 	%r883, [%rd8+152];
	xor.b32  	%r1017, %r1017, %r883;
	ld.global.u32 	%r884, [%rd8+156];
	xor.b32  	%r1016, %r1016, %r884;
$L__BB0_95:
	and.b32  	%r886, %r827, 256;
	setp.eq.s32 	%p52, %r886, 0;
	@%p52 bra 	$L__BB0_97;
	ld.global.u32 	%r887, [%rd8+160];
	xor.b32  	%r1020, %r1020, %r887;
	ld.global.u32 	%r888, [%rd8+164];
	xor.b32  	%r1019, %r1019, %r888;
	ld.global.u32 	%r889, [%rd8+168];
	xor.b32  	%r1018, %r1018, %r889;
	ld.global.u32 	%r890, [%rd8+172];
	xor.b32  	%r1017, %r1017, %r890;
	ld.global.u32 	%r891, [%rd8+176];
	xor.b32  	%r1016, %r1016, %r891;
$L__BB0_97:
	and.b32  	%r893, %r827, 512;
	setp.eq.s32 	%p53, %r893, 0;
	@%p53 bra 	$L__BB0_99;
	ld.global.u32 	%r894, [%rd8+180];
	xor.b32  	%r1020, %r1020, %r894;
	ld.global.u32 	%r895, [%rd8+184];
	xor.b32  	%r1019, %r1019, %r895;
	ld.global.u32 	%r896, [%rd8+188];
	xor.b32  	%r1018, %r1018, %r896;
	ld.global.u32 	%r897, [%rd8+192];
	xor.b32  	%r1017, %r1017, %r897;
	ld.global.u32 	%r898, [%rd8+196];
	xor.b32  	%r1016, %r1016, %r898;
$L__BB0_99:
	and.b32  	%r900, %r827, 1024;
	setp.eq.s32 	%p54, %r900, 0;
	@%p54 bra 	$L__BB0_101;
	ld.global.u32 	%r901, [%rd8+200];
	xor.b32  	%r1020, %r1020, %r901;
	ld.global.u32 	%r902, [%rd8+204];
	xor.b32  	%r1019, %r1019, %r902;
	ld.global.u32 	%r903, [%rd8+208];
	xor.b32  	%r1018, %r1018, %r903;
	ld.global.u32 	%r904, [%rd8+212];
	xor.b32  	%r1017, %r1017, %r904;
	ld.global.u32 	%r905, [%rd8+216];
	xor.b32  	%r1016, %r1016, %r905;
$L__BB0_101:
	and.b32  	%r907, %r827, 2048;
	setp.eq.s32 	%p55, %r907, 0;
	@%p55 bra 	$L__BB0_103;
	ld.global.u32 	%r908, [%rd8+220];
	xor.b32  	%r1020, %r1020, %r908;
	ld.global.u32 	%r909, [%rd8+224];
	xor.b32  	%r1019, %r1019, %r909;
	ld.global.u32 	%r910, [%rd8+228];
	xor.b32  	%r1018, %r1018, %r910;
	ld.global.u32 	%r911, [%rd8+232];
	xor.b32  	%r1017, %r1017, %r911;
	ld.global.u32 	%r912, [%rd8+236];
	xor.b32  	%r1016, %r1016, %r912;
$L__BB0_103:
	and.b32  	%r914, %r827, 4096;
	setp.eq.s32 	%p56, %r914, 0;
	@%p56 bra 	$L__BB0_105;
	ld.global.u32 	%r915, [%rd8+240];
	xor.b32  	%r1020, %r1020, %r915;
	ld.global.u32 	%r916, [%rd8+244];
	xor.b32  	%r1019, %r1019, %r916;
	ld.global.u32 	%r917, [%rd8+248];
	xor.b32  	%r1018, %r1018, %r917;
	ld.global.u32 	%r918, [%rd8+252];
	xor.b32  	%r1017, %r1017, %r918;
	ld.global.u32 	%r919, [%rd8+256];
	xor.b32  	%r1016, %r1016, %r919;
$L__BB0_105:
	and.b32  	%r921, %r827, 8192;
	setp.eq.s32 	%p57, %r921, 0;
	@%p57 bra 	$L__BB0_107;
	ld.global.u32 	%r922, [%rd8+260];
	xor.b32  	%r1020, %r1020, %r922;
	ld.global.u32 	%r923, [%rd8+264];
	xor.b32  	%r1019, %r1019, %r923;
	ld.global.u32 	%r924, [%rd8+268];
	xor.b32  	%r1018, %r1018, %r924;
	ld.global.u32 	%r925, [%rd8+272];
	xor.b32  	%r1017, %r1017, %r925;
	ld.global.u32 	%r926, [%rd8+276];
	xor.b32  	%r1016, %r1016, %r926;
$L__BB0_107:
	and.b32  	%r928, %r827, 16384;
	setp.eq.s32 	%p58, %r928, 0;
	@%p58 bra 	$L__BB0_109;
	ld.global.u32 	%r929, [%rd8+280];
	xor.b32  	%r1020, %r1020, %r929;
	ld.global.u32 	%r930, [%rd8+284];
	xor.b32  	%r1019, %r1019, %r930;
	ld.global.u32 	%r931, [%rd8+288];
	xor.b32  	%r1018, %r1018, %r931;
	ld.global.u32 	%r932, [%rd8+292];
	xor.b32  	%r1017, %r1017, %r932;
	ld.global.u32 	%r933, [%rd8+296];
	xor.b32  	%r1016, %r1016, %r933;
$L__BB0_109:
	and.b32  	%r935, %r827, 32768;
	setp.eq.s32 	%p59, %r935, 0;
	@%p59 bra 	$L__BB0_111;
	ld.global.u32 	%r936, [%rd8+300];
	xor.b32  	%r1020, %r1020, %r936;
	ld.global.u32 	%r937, [%rd8+304];
	xor.b32  	%r1019, %r1019, %r937;
	ld.global.u32 	%r938, [%rd8+308];
	xor.b32  	%r1018, %r1018, %r938;
	ld.global.u32 	%r939, [%rd8+312];
	xor.b32  	%r1017, %r1017, %r939;
	ld.global.u32 	%r940, [%rd8+316];
	xor.b32  	%r1016, %r1016, %r940;
$L__BB0_111:
	add.s32 	%r1199, %r1199, 16;
	setp.ne.s32 	%p60, %r1199, 32;
	@%p60 bra 	$L__BB0_79;
	mad.lo.s32 	%r941, %r1193, -31, %r374;
	add.s32 	%r1193, %r941, 1;
	setp.ne.s32 	%p61, %r1193, 5;
	@%p61 bra 	$L__BB0_78;
	st.local.u32 	[%rd1+4], %r1020;
	st.local.v2.u32 	[%rd1+8], {%r1019, %r1018};
	st.local.v2.u32 	[%rd1+16], {%r1017, %r1016};
$L__BB0_114:
	shr.u64 	%rd30, %rd3, 2;
	add.s32 	%r1003, %r1003, 1;
	setp.gt.u64 	%p62, %rd3, 3;
	@%p62 bra 	$L__BB0_2;
$L__BB0_115:
	setp.ge.s32 	%p63, %r1296, %r581;
	mov.f32 	%f219, 0f00000000;
	mov.f32 	%f220, %f219;
	@%p63 bra 	$L__BB0_135;
	mov.u32 	%r942, %nctaid.x;
	mul.lo.s32 	%r554, %r1304, %r942;
	mov.f32 	%f220, 0f00000000;
	mov.f32 	%f219, %f220;
$L__BB0_117:
	add.s32 	%r1298, %r1290, 724874;
	mov.f32 	%f215, 0f00000000;
	mov.b32 	%r1297, 362437;
$L__BB0_118:
	mov.u32 	%r569, %r1020;
	mov.u32 	%r568, %r1019;
	mov.u32 	%r1020, %r1018;
	mov.u32 	%r1019, %r1017;
	mov.u32 	%r1018, %r1016;
	shr.u32 	%r944, %r569, 2;
	xor.b32  	%r945, %r944, %r569;
	shl.b32 	%r946, %r1018, 4;
	shl.b32 	%r947, %r945, 1;
	xor.b32  	%r948, %r947, %r946;
	xor.b32  	%r949, %r948, %r945;
	xor.b32  	%r1017, %r949, %r1018;
	add.s32 	%r950, %r1298, %r1017;
	add.s32 	%r951, %r950, -362437;
	cvt.rn.f32.u32 	%f32, %r951;
	fma.rn.f32 	%f4, %f32, 0f2F800000, 0f2F000000;
	abs.f32 	%f5, %f4;
	setp.eq.f32 	%p64, %f4, 0f3F800000;
	mov.f32 	%f216, 0f3F800000;
	@%p64 bra 	$L__BB0_123;
	setp.num.f32 	%p65, %f5, %f5;
	@%p65 bra 	$L__BB0_121;
	mov.f32 	%f88, 0f40000000;
	add.rn.f32 	%f216, %f4, %f88;
	bra.uni 	$L__BB0_123;
$L__BB0_121:
	setp.lt.f32 	%p66, %f5, 0f00800000;
	mul.f32 	%f33, %f5, 0f4B800000;
	selp.f32 	%f34, %f33, %f5, %p66;
	mov.b32 	%r952, %f34;
	add.s32 	%r953, %r952, -1060439283;
	and.b32  	%r954, %r953, -8388608;
	sub.s32 	%r955, %r952, %r954;
	mov.b32 	%f35, %r955;
	cvt.rn.f32.s32 	%f36, %r954;
	selp.f32 	%f37, 0fC1C00000, 0f00000000, %p66;
	fma.rn.f32 	%f38, %f36, 0f34000000, %f37;
	add.f32 	%f39, %f35, 0fBF800000;
	add.f32 	%f40, %f35, 0f3F800000;
	rcp.approx.ftz.f32 	%f41, %f40;
	add.f32 	%f42, %f39, %f39;
	mul.f32 	%f43, %f42, %f41;
	mul.f32 	%f44, %f43, %f43;
	neg.f32 	%f45, %f43;
	sub.f32 	%f46, %f39, %f43;
	add.f32 	%f47, %f46, %f46;
	fma.rn.f32 	%f48, %f45, %f39, %f47;
	mul.rn.f32 	%f49, %f41, %f48;
	fma.rn.f32 	%f50, %f44, 0f3A2C32E4, 0f3B52E7DB;
	fma.rn.f32 	%f51, %f50, %f44, 0f3C93BB73;
	fma.rn.f32 	%f52, %f51, %f44, 0f3DF6384F;
	mul.rn.f32 	%f53, %f52, %f44;
	fma.rn.f32 	%f54, %f43, 0f3FB8AA3B, %f38;
	mul.f32 	%f55, %f53, 0f40400000;
	sub.f32 	%f56, %f38, %f54;
	fma.rn.f32 	%f57, %f43, 0f3FB8AA3B, %f56;
	fma.rn.f32 	%f58, %f49, 0f3FB8AA3B, %f57;
	fma.rn.f32 	%f59, %f43, 0f32A55E34, %f58;
	fma.rn.f32 	%f60, %f55, %f49, %f59;
	fma.rn.f32 	%f61, %f53, %f43, %f60;
	add.rn.f32 	%f62, %f54, %f61;
	mov.f32 	%f63, 0f40000000;
	mul.rn.f32 	%f64, %f62, %f63;
	cvt.rni.f32.f32 	%f65, %f64;
	sub.f32 	%f66, %f64, %f65;
	neg.f32 	%f67, %f64;
	fma.rn.f32 	%f68, %f62, 0f40000000, %f67;
	neg.f32 	%f69, %f54;
	add.rn.f32 	%f70, %f62, %f69;
	neg.f32 	%f71, %f70;
	add.rn.f32 	%f72, %f61, %f71;
	fma.rn.f32 	%f73, %f72, 0f40000000, %f68;
	add.f32 	%f74, %f66, %f73;
	setp.gt.f32 	%p67, %f65, 0f00000000;
	selp.b32 	%r956, 0, -2097152000, %p67;
	setp.neu.f32 	%p68, %f4, 0f00000000;
	setp.neu.f32 	%p69, %f5, 0f7F800000;
	setp.lt.f32 	%p70, %f64, 0f00000000;
	selp.f32 	%f75, 0f00000000, 0f7F800000, %p70;
	abs.f32 	%f76, %f64;
	setp.gt.f32 	%p71, %f76, 0f43180000;
	cvt.rzi.s32.f32 	%r957, %f65;
	shl.b32 	%r958, %r957, 23;
	sub.s32 	%r959, %r958, %r956;
	mov.b32 	%f77, %r959;
	add.s32 	%r960, %r956, 2130706432;
	mov.b32 	%f78, %r960;
	fma.rn.f32 	%f79, %f74, 0f391FCB8E, 0f3AAF85ED;
	fma.rn.f32 	%f80, %f79, %f74, 0f3C1D9856;
	fma.rn.f32 	%f81, %f80, %f74, 0f3D6357BB;
	fma.rn.f32 	%f82, %f81, %f74, 0f3E75FDEC;
	fma.rn.f32 	%f83, %f82, %f74, 0f3F317218;
	fma.rn.f32 	%f84, %f83, %f74, 0f3F800000;
	mul.f32 	%f85, %f84, %f78;
	mul.f32 	%f86, %f85, %f77;
	selp.f32 	%f216, %f75, %f86, %p71;
	and.pred  	%p72, %p68, %p69;
	@%p72 bra 	$L__BB0_123;
	add.f32 	%f87, %f4, %f4;
	mov.b32 	%r961, %f87;
	and.b32  	%r962, %r961, 2147483647;
	mov.b32 	%f216, %r962;
$L__BB0_123:
	add.f32 	%f10, %f215, %f216;
	shr.u32 	%r963, %r568, 2;
	xor.b32  	%r964, %r963, %r568;
	shl.b32 	%r965, %r1017, 4;
	shl.b32 	%r966, %r964, 1;
	xor.b32  	%r967, %r966, %r965;
	xor.b32  	%r968, %r967, %r964;
	xor.b32  	%r1016, %r968, %r1017;
	add.s32 	%r969, %r1298, %r1016;
	cvt.rn.f32.u32 	%f90, %r969;
	fma.rn.f32 	%f11, %f90, 0f2F800000, 0f2F000000;
	abs.f32 	%f12, %f11;
	setp.eq.f32 	%p73, %f11, 0f3F800000;
	mov.f32 	%f217, 0f3F800000;
	@%p73 bra 	$L__BB0_128;
	setp.nan.f32 	%p74, %f12, %f12;
	@%p74 bra 	$L__BB0_127;
	setp.lt.f32 	%p75, %f12, 0f00800000;
	mul.f32 	%f91, %f12, 0f4B800000;
	selp.f32 	%f92, %f91, %f12, %p75;
	mov.b32 	%r970, %f92;
	add.s32 	%r971, %r970, -1060439283;
	and.b32  	%r972, %r971, -8388608;
	sub.s32 	%r973, %r970, %r972;
	mov.b32 	%f93, %r973;
	cvt.rn.f32.s32 	%f94, %r972;
	selp.f32 	%f95, 0fC1C00000, 0f00000000, %p75;
	fma.rn.f32 	%f96, %f94, 0f34000000, %f95;
	add.f32 	%f97, %f93, 0fBF800000;
	add.f32 	%f98, %f93, 0f3F800000;
	rcp.approx.ftz.f32 	%f99, %f98;
	add.f32 	%f100, %f97, %f97;
	mul.f32 	%f101, %f100, %f99;
	mul.f32 	%f102, %f101, %f101;
	neg.f32 	%f103, %f101;
	sub.f32 	%f104, %f97, %f101;
	add.f32 	%f105, %f104, %f104;
	fma.rn.f32 	%f106, %f103, %f97, %f105;
	mul.rn.f32 	%f107, %f99, %f106;
	fma.rn.f32 	%f108, %f102, 0f3A2C32E4, 0f3B52E7DB;
	fma.rn.f32 	%f109, %f108, %f102, 0f3C93BB73;
	fma.rn.f32 	%f110, %f109, %f102, 0f3DF6384F;
	mul.rn.f32 	%f111, %f110, %f102;
	fma.rn.f32 	%f112, %f101, 0f3FB8AA3B, %f96;
	mul.f32 	%f113, %f111, 0f40400000;
	sub.f32 	%f114, %f96, %f112;
	fma.rn.f32 	%f115, %f101, 0f3FB8AA3B, %f114;
	fma.rn.f32 	%f116, %f107, 0f3FB8AA3B, %f115;
	fma.rn.f32 	%f117, %f101, 0f32A55E34, %f116;
	fma.rn.f32 	%f118, %f113, %f107, %f117;
	fma.rn.f32 	%f119, %f111, %f101, %f118;
	add.rn.f32 	%f120, %f112, %f119;
	mov.f32 	%f121, 0f40000000;
	mul.rn.f32 	%f122, %f120, %f121;
	cvt.rni.f32.f32 	%f123, %f122;
	sub.f32 	%f124, %f122, %f123;
	neg.f32 	%f125, %f122;
	fma.rn.f32 	%f126, %f120, 0f40000000, %f125;
	neg.f32 	%f127, %f112;
	add.rn.f32 	%f128, %f120, %f127;
	neg.f32 	%f129, %f128;
	add.rn.f32 	%f130, %f119, %f129;
	fma.rn.f32 	%f131, %f130, 0f40000000, %f126;
	add.f32 	%f132, %f124, %f131;
	setp.gt.f32 	%p76, %f123, 0f00000000;
	selp.b32 	%r974, 0, -2097152000, %p76;
	setp.neu.f32 	%p77, %f11, 0f00000000;
	setp.neu.f32 	%p78, %f12, 0f7F800000;
	setp.lt.f32 	%p79, %f122, 0f00000000;
	selp.f32 	%f133, 0f00000000, 0f7F800000, %p79;
	abs.f32 	%f134, %f122;
	setp.gt.f32 	%p80, %f134, 0f43180000;
	cvt.rzi.s32.f32 	%r975, %f123;
	shl.b32 	%r976, %r975, 23;
	sub.s32 	%r977, %r976, %r974;
	mov.b32 	%f135, %r977;
	add.s32 	%r978, %r974, 2130706432;
	mov.b32 	%f136, %r978;
	fma.rn.f32 	%f137, %f132, 0f391FCB8E, 0f3AAF85ED;
	fma.rn.f32 	%f138, %f137, %f132, 0f3C1D9856;
	fma.rn.f32 	%f139, %f138, %f132, 0f3D6357BB;
	fma.rn.f32 	%f140, %f139, %f132, 0f3E75FDEC;
	fma.rn.f32 	%f141, %f140, %f132, 0f3F317218;
	fma.rn.f32 	%f142, %f141, %f132, 0f3F800000;
	mul.f32 	%f143, %f142, %f136;
	mul.f32 	%f144, %f143, %f135;
	selp.f32 	%f217, %f133, %f144, %p80;
	and.pred  	%p81, %p77, %p78;
	@%p81 bra 	$L__BB0_128;
	add.f32 	%f145, %f11, %f11;
	mov.b32 	%r979, %f145;
	and.b32  	%r980, %r979, 2147483647;
	mov.b32 	%f217, %r980;
	bra.uni 	$L__BB0_128;
$L__BB0_127:
	mov.f32 	%f146, 0f40000000;
	add.rn.f32 	%f217, %f11, %f146;
$L__BB0_128:
	add.f32 	%f215, %f10, %f217;
	add.s32 	%r1298, %r1298, 724874;
	add.s32 	%r1297, %r1297, 724874;
	setp.ne.s32 	%p82, %r1297, 3986807;
	@%p82 bra 	$L__BB0_118;
	add.f32 	%f148, %f215, 0f3F800000;
	rcp.rn.f32 	%f18, %f148;
	add.f32 	%f219, %f219, %f18;
	abs.f32 	%f20, %f18;
	setp.eq.f32 	%p83, %f18, 0f3F800000;
	mov.f32 	%f218, 0f3F800000;
	@%p83 bra 	$L__BB0_134;
	setp.num.f32 	%p84, %f20, %f20;
	@%p84 bra 	$L__BB0_132;
	mov.f32 	%f204, 0f40000000;
	add.rn.f32 	%f218, %f18, %f204;
	bra.uni 	$L__BB0_134;
$L__BB0_132:
	setp.lt.f32 	%p85, %f20, 0f00800000;
	mul.f32 	%f149, %f20, 0f4B800000;
	selp.f32 	%f150, %f149, %f20, %p85;
	mov.b32 	%r981, %f150;
	add.s32 	%r982, %r981, -1060439283;
	and.b32  	%r983, %r982, -8388608;
	sub.s32 	%r984, %r981, %r983;
	mov.b32 	%f151, %r984;
	cvt.rn.f32.s32 	%f152, %r983;
	selp.f32 	%f153, 0fC1C00000, 0f00000000, %p85;
	fma.rn.f32 	%f154, %f152, 0f34000000, %f153;
	add.f32 	%f155, %f151, 0fBF800000;
	add.f32 	%f156, %f151, 0f3F800000;
	rcp.approx.ftz.f32 	%f157, %f156;
	add.f32 	%f158, %f155, %f155;
	mul.f32 	%f159, %f158, %f157;
	mul.f32 	%f160, %f159, %f159;
	neg.f32 	%f161, %f159;
	sub.f32 	%f162, %f155, %f159;
	add.f32 	%f163, %f162, %f162;
	fma.rn.f32 	%f164, %f161, %f155, %f163;
	mul.rn.f32 	%f165, %f157, %f164;
	fma.rn.f32 	%f166, %f160, 0f3A2C32E4, 0f3B52E7DB;
	fma.rn.f32 	%f167, %f166, %f160, 0f3C93BB73;
	fma.rn.f32 	%f168, %f167, %f160, 0f3DF6384F;
	mul.rn.f32 	%f169, %f168, %f160;
	fma.rn.f32 	%f170, %f159, 0f3FB8AA3B, %f154;
	mul.f32 	%f171, %f169, 0f40400000;
	sub.f32 	%f172, %f154, %f170;
	fma.rn.f32 	%f173, %f159, 0f3FB8AA3B, %f172;
	fma.rn.f32 	%f174, %f165, 0f3FB8AA3B, %f173;
	fma.rn.f32 	%f175, %f159, 0f32A55E34, %f174;
	fma.rn.f32 	%f176, %f171, %f165, %f175;
	fma.rn.f32 	%f177, %f169, %f159, %f176;
	add.rn.f32 	%f178, %f170, %f177;
	mov.f32 	%f179, 0f40000000;
	mul.rn.f32 	%f180, %f178, %f179;
	cvt.rni.f32.f32 	%f181, %f180;
	sub.f32 	%f182, %f180, %f181;
	neg.f32 	%f183, %f180;
	fma.rn.f32 	%f184, %f178, 0f40000000, %f183;
	neg.f32 	%f185, %f170;
	add.rn.f32 	%f186, %f178, %f185;
	neg.f32 	%f187, %f186;
	add.rn.f32 	%f188, %f177, %f187;
	fma.rn.f32 	%f189, %f188, 0f40000000, %f184;
	add.f32 	%f190, %f182, %f189;
	setp.gt.f32 	%p86, %f181, 0f00000000;
	selp.b32 	%r985, 0, -2097152000, %p86;
	setp.neu.f32 	%p87, %f18, 0f00000000;
	setp.neu.f32 	%p88, %f20, 0f7F800000;
	setp.lt.f32 	%p89, %f180, 0f00000000;
	selp.f32 	%f191, 0f00000000, 0f7F800000, %p89;
	abs.f32 	%f192, %f180;
	setp.gt.f32 	%p90, %f192, 0f43180000;
	cvt.rzi.s32.f32 	%r986, %f181;
	shl.b32 	%r987, %r986, 23;
	sub.s32 	%r988, %r987, %r985;
	mov.b32 	%f193, %r988;
	add.s32 	%r989, %r985, 2130706432;
	mov.b32 	%f194, %r989;
	fma.rn.f32 	%f195, %f190, 0f391FCB8E, 0f3AAF85ED;
	fma.rn.f32 	%f196, %f195, %f190, 0f3C1D9856;
	fma.rn.f32 	%f197, %f196, %f190, 0f3D6357BB;
	fma.rn.f32 	%f198, %f197, %f190, 0f3E75FDEC;
	fma.rn.f32 	%f199, %f198, %f190, 0f3F317218;
	fma.rn.f32 	%f200, %f199, %f190, 0f3F800000;
	mul.f32 	%f201, %f200, %f194;
	mul.f32 	%f202, %f201, %f193;
	selp.f32 	%f218, %f191, %f202, %p90;
	and.pred  	%p91, %p87, %p88;
	@%p91 bra 	$L__BB0_134;
	add.f32 	%f203, %f18, %f18;
	mov.b32 	%r990, %f203;
	and.b32  	%r991, %r990, 2147483647;
	mov.b32 	%f218, %r991;
$L__BB0_134:
	add.f32 	%f220, %f220, %f218;
	add.s32 	%r1296, %r1296, %r554;
	setp.lt.s32 	%p92, %r1296, %r581;
	add.s32 	%r1290, %r1290, 3624370;
	@%p92 bra 	$L__BB0_117;
$L__BB0_135:
	shl.b32 	%r992, %r1304, 2;
	mov.u32 	%r993, cache;
	add.s32 	%r576, %r993, %r992;
	shl.b32 	%r994, %r3, 2;
	add.s32 	%r577, %r993, %r994;
	st.shared.f32 	[%r577], %f219;
	add.s32 	%r578, %r576, %r994;
	st.shared.f32 	[%r578], %f220;
	bar.sync 	0;
	setp.lt.u32 	%p93, %r1304, 2;
	@%p93 bra 	$L__BB0_139;
$L__BB0_136:
	shr.u32 	%r580, %r1304, 1;
	setp.ge.u32 	%p94, %r3, %r580;
	@%p94 bra 	$L__BB0_138;
	shl.b32 	%r995, %r580, 2;
	add.s32 	%r996, %r577, %r995;
	ld.shared.f32 	%f205, [%r996];
	ld.shared.f32 	%f206, [%r577];
	add.f32 	%f207, %f205, %f206;
	st.shared.f32 	[%r577], %f207;
	add.s32 	%r997, %r578, %r995;
	ld.shared.f32 	%f208, [%r997];
	ld.shared.f32 	%f209, [%r578];
	add.f32 	%f210, %f208, %f209;
	st.shared.f32 	[%r578], %f210;
$L__BB0_138:
	bar.sync 	0;
	setp.gt.u32 	%p95, %r1304, 3;
	mov.u32 	%r1304, %r580;
	@%p95 bra 	$L__BB0_136;
$L__BB0_139:
	setp.ne.s32 	%p96, %r3, 0;
	@%p96 bra 	$L__BB0_141;
	ld.param.u64 	%rd29, [_Z14SimpleSamplingiPfS_j_param_1];
	ld.shared.f32 	%f211, [cache];
	cvta.to.global.u64 	%rd24, %rd29;
	mul.wide.u32 	%rd25, %r2, 4;
	add.s64 	%rd26, %rd24, %rd25;
	st.global.f32 	[%rd26], %f211;
	ld.shared.f32 	%f212, [%r576];
	cvta.to.global.u64 	%rd27, %rd11;
	add.s64 	%rd28, %rd27, %rd25;
	st.global.f32 	[%rd28], %f212;
$L__BB0_141:
	ret;

}


// ===== COMPILED SASS (sm_100) =====

	.target	sm_100

	.elftype	@"ET_EXEC"


//--------------------- .note.nv.tkinfo           --------------------------
	.section	.note.nv.tkinfo,"",@"SHT_NOTE"
	.sectionflags	@"SHF_NOTE_NV_TKINFO"
	.tkinfo
        /*0018*/ 	.word	0x00000002
        /*0030*/ 	.string	""
        /*0030*/ 	.string	"ptxas"
        /*0030*/ 	.string	"Cuda compilation tools, release 13.0, V13.0.88"
        /*0030*/ 	.string	"Build cuda_13.0.r13.0/compiler.36424714_0"
        /*0030*/ 	.string	"-arch sm_100 -m 64 "



//--------------------- .note.nv.cuinfo           --------------------------
	.section	.note.nv.cuinfo,"",@"SHT_NOTE"
	.sectionflags	@"SHF_NOTE_NV_CUINFO"
        /*0018*/ 	.short	0x0002
        /*001a*/ 	.short	0x0064
        /*001c*/ 	.short	0x0082
	.zero		2


//--------------------- .nv.info                  --------------------------
	.section	.nv.info,"",@"SHT_CUDA_INFO"
	.align	4


	//----- nvinfo : EIATTR_REGCOUNT
	.align		4
        /*0000*/ 	.byte	0x04, 0x2f
        /*0002*/ 	.short	(.L_10 - .L_9)
	.align		4
.L_9:
        /*0004*/ 	.word	index@(_Z14SimpleSamplingiPfS_j)
        /*0008*/ 	.word	0x0000001f


	//----- nvinfo : EIATTR_FRAME_SIZE
	.align		4
.L_10:
        /*000c*/ 	.byte	0x04, 0x11
        /*000e*/ 	.short	(.L_12 - .L_11)
	.align		4
.L_11:
        /*0010*/ 	.word	index@($__internal_0_$__cuda_sm20_rcp_rn_f32_slowpath)
        /*0014*/ 	.word	0x00000030


	//----- nvinfo : EIATTR_FRAME_SIZE
	.align		4
.L_12:
        /*0018*/ 	.byte	0x04, 0x11
        /*001a*/ 	.short	(.L_14 - .L_13)
	.align		4
.L_13:
        /*001c*/ 	.word	index@(_Z14SimpleSamplingiPfS_j)
        /*0020*/ 	.word	0x00000030


	//----- nvinfo : EIATTR_MIN_STACK_SIZE
	.align		4
.L_14:
        /*0024*/ 	.byte	0x04, 0x12
        /*0026*/ 	.short	(.L_16 - .L_15)
	.align		4
.L_15:
        /*0028*/ 	.word	index@(_Z14SimpleSamplingiPfS_j)
        /*002c*/ 	.word	0x00000030
.L_16:


//--------------------- .nv.compat                --------------------------
	.section	.nv.compat,"",@"SHT_CUDA_COMPAT_INFO"
	.align	4
        /*0000*/ 	.byte	0x02, 0x09, 0x00, 0x00, 0x02, 0x02, 0x01, 0x00, 0x02, 0x05, 0x05, 0x00, 0x03, 0x07, 0x01, 0x01
        /*0010*/ 	.byte	0x02, 0x03, 0x00, 0x00, 0x02, 0x06, 0x01, 0x00, 0x04, 0x0b, 0x08, 0x00, 0x01, 0x00, 0x00, 0x00
        /*0020*/ 	.byte	0x00, 0x00, 0x00, 0x00


//--------------------- .nv.info._Z14SimpleSamplingiPfS_j --------------------------
	.section	.nv.info._Z14SimpleSamplingiPfS_j,"",@"SHT_CUDA_INFO"
	.sectionflags	@""
	.align	4


	//----- nvinfo : EIATTR_CUDA_API_VERSION
	.align		4
        /*0000*/ 	.byte	0x04, 0x37
        /*0002*/ 	.short	(.L_18 - .L_17)
.L_17:
        /*0004*/ 	.word	0x00000082


	//----- nvinfo : EIATTR_KPARAM_INFO
	.align		4
.L_18:
        /*0008*/ 	.byte	0x04, 0x17
        /*000a*/ 	.short	(.L_20 - .L_19)
.L_19:
        /*000c*/ 	.word	0x00000000
        /*0010*/ 	.short	0x0003
        /*0012*/ 	.short	0x0018
        /*0014*/ 	.byte	0x00, 0xf0, 0x11, 0x00


	//----- nvinfo : EIATTR_KPARAM_INFO
	.align		4
.L_20:
        /*0018*/ 	.byte	0x04, 0x17
        /*001a*/ 	.short	(.L_22 - .L_21)
.L_21:
        /*001c*/ 	.word	0x00000000
        /*0020*/ 	.short	0x0002
        /*0022*/ 	.short	0x0010
        /*0024*/ 	.byte	0x00, 0xf5, 0x21, 0x00


	//----- nvinfo : EIATTR_KPARAM_INFO
	.align		4
.L_22:
        /*0028*/ 	.byte	0x04, 0x17
        /*002a*/ 	.short	(.L_24 - .L_23)
.L_23:
        /*002c*/ 	.word	0x00000000
        /*0030*/ 	.short	0x0001
        /*0032*/ 	.short	0x0008
        /*0034*/ 	.byte	0x00, 0xf5, 0x21, 0x00


	//----- nvinfo : EIATTR_KPARAM_INFO
	.align		4
.L_24:
        /*0038*/ 	.byte	0x04, 0x17
        /*003a*/ 	.short	(.L_26 - .L_25)
.L_25:
        /*003c*/ 	.word	0x00000000
        /*0040*/ 	.short	0x0000
        /*0042*/ 	.short	0x0000
        /*0044*/ 	.byte	0x00, 0xf0, 0x11, 0x00


	//----- nvinfo : EIATTR_SPARSE_MMA_MASK
	.align		4
.L_26:
        /*0048*/ 	.byte	0x03, 0x50
        /*004a*/ 	.short	0x0000


	//----- nvinfo : EIATTR_MAXREG_COUNT
	.align		4
        /*004c*/ 	.byte	0x03, 0x1b
        /*004e*/ 	.short	0x00ff


	//----- nvinfo : EIATTR_NUM_BARRIERS
	.align		4
        /*0050*/ 	.byte	0x02, 0x4c
        /*0052*/ 	.byte	0x01
	.zero		1


	//----- nvinfo : EIATTR_MERCURY_ISA_VERSION
	.align		4
        /*0054*/ 	.byte	0x03, 0x5f
        /*0056*/ 	.short	0x0101


	//----- nvinfo : EIATTR_VRC_CTA_INIT_COUNT
	.align		4
        /*0058*/ 	.byte	0x02, 0x4a
	.zero		1
	.zero		1


	//----- nvinfo : EIATTR_EXIT_INSTR_OFFSETS
	.align		4
        /*005c*/ 	.byte	0x04, 0x1c
        /*005e*/ 	.short	(.L_28 - .L_27)


	//   ....[0]....
.L_27:
        /*0060*/ 	.word	0x00003a30


	//   ....[1]....
        /*0064*/ 	.word	0x00003af0


	//----- nvinfo : EIATTR_CRS_STACK_SIZE
	.align		4
.L_28:
        /*0068*/ 	.byte	0x04, 0x1e
        /*006a*/ 	.short	(.L_30 - .L_29)
.L_29:
        /*006c*/ 	.word	0x00000000


	//----- nvinfo : EIATTR_CBANK_PARAM_SIZE
	.align		4
.L_30:
        /*0070*/ 	.byte	0x03, 0x19
        /*0072*/ 	.short	0x001c


	//----- nvinfo : EIATTR_PARAM_CBANK
	.align		4
        /*0074*/ 	.byte	0x04, 0x0a
        /*0076*/ 	.short	(.L_32 - .L_31)
	.align		4
.L_31:
        /*0078*/ 	.word	index@(.nv.constant0._Z14SimpleSamplingiPfS_j)
        /*007c*/ 	.short	0x0380
        /*007e*/ 	.short	0x001c


	//----- nvinfo : EIATTR_SW_WAR
	.align		4
.L_32:
        /*0080*/ 	.byte	0x04, 0x36
        /*0082*/ 	.short	(.L_34 - .L_33)
.L_33:
        /*0084*/ 	.word	0x00000008
.L_34:


//--------------------- .nv.callgraph             --------------------------
	.section	.nv.callgraph,"",@"SHT_CUDA_CALLGRAPH"
	.align	4
	.sectionentsize	8
	.align		4
        /*0000*/ 	.word	0x00000000
	.align		4
        /*0004*/ 	.word	0xffffffff
	.align		4
        /*0008*/ 	.word	0x00000000
	.align		4
        /*000c*/ 	.word	0xfffffffe
	.align		4
        /*0010*/ 	.word	0x00000000
	.align		4
        /*0014*/ 	.word	0xfffffffd
	.align		4
        /*0018*/ 	.word	0x00000000
	.align		4
        /*001c*/ 	.word	0xfffffffc


//--------------------- .nv.constant4             --------------------------
	.section	.nv.constant4,"a",@progbits
	.align	8
	.align		8
.nv.constant4:
        /*0000*/ 	.dword	precalc_xorwow_matrix
	.align		8
        /*0008*/ 	.dword	precalc_xorwow_offset_matrix
	.align		8
        /*0010*/ 	.dword	mrg32k3aM1
	.align		8
        /*0018*/ 	.dword	mrg32k3aM2
	.align		8
        /*0020*/ 	.dword	mrg32k3aM1SubSeq
	.align		8
        /*0028*/ 	.dword	mrg32k3aM2SubSeq
	.align		8
        /*0030*/ 	.dword	mrg32k3aM1Seq
	.align		8
        /*0038*/ 	.dword	mrg32k3aM2Seq


//--------------------- .nv.constant3             --------------------------
	.section	.nv.constant3,"a",@progbits
	.align	8
.nv.constant3:
	.type		__cr_lgamma_table,@object
	.size		__cr_lgamma_table,(.L_8 - __cr_lgamma_table)
__cr_lgamma_table:
        /*0000*/ 	.byte	0x00, 0x00, 0x00, 0x00, 0x00, 0x00, 0x00, 0x00, 0x00, 0x00, 0x00, 0x00, 0x00, 0x00, 0x00, 0x00
        /*0010*/ 	.byte	0xef, 0x39, 0xfa, 0xfe, 0x42, 0x2e, 0xe6, 0x3f, 0x02, 0x20, 0x2a, 0xfa, 0x0b, 0xab, 0xfc, 0x3f
        /*0020*/ 	.byte	0xf9, 0x2c, 0x92, 0x7c, 0xa7, 0x6c, 0x09, 0x40, 0xc9, 0x79, 0x44, 0x3c, 0x64, 0x26, 0x13, 0x40
        /*0030*/ 	.byte	0xca, 0x01, 0xcf, 0x3a, 0x27, 0x51, 0x1a, 0x40, 0x30, 0xcc, 0x2d, 0xf3, 0xe1, 0x0c, 0x21, 0x40
        /*0040*/ 	.byte	0x0d, 0xb7, 0xfc, 0x82, 0x8e, 0x35, 0x25, 0x40
.L_8:


//--------------------- .text._Z14SimpleSamplingiPfS_j --------------------------
	.section	.text._Z14SimpleSamplingiPfS_j,"ax",@progbits
	.align	128
        .global         _Z14SimpleSamplingiPfS_j
        .type           _Z14SimpleSamplingiPfS_j,@function
        .size           _Z14SimpleSamplingiPfS_j,(.L_x_34 - _Z14SimpleSamplingiPfS_j)
        .other          _Z14SimpleSamplingiPfS_j,@"STO_CUDA_ENTRY STV_DEFAULT"
_Z14SimpleSamplingiPfS_j:
.text._Z14SimpleSamplingiPfS_j:
[----:B------:R-:W0:Y:S01]  /*0000*/  LDC R1, c[0x0][0x37c] ;  /* 0x0000df00ff017b82 */ /* 0x000e220000000800 */
[----:B------:R-:W1:Y:S01]  /*0010*/  S2R R13, SR_CTAID.X ;  /* 0x00000000000d7919 */ /* 0x000e620000002500 */
[----:B------:R-:W1:Y:S01]  /*0020*/  LDCU UR4, c[0x0][0x360] ;  /* 0x00006c00ff0477ac */ /* 0x000e620008000800 */
[----:B0-----:R-:W-:Y:S01]  /*0030*/  VIADD R1, R1, 0xffffffd0 ;  /* 0xffffffd001017836 */ /* 0x001fe20000000000 */
[----:B------:R-:W-:Y:S01]  /*0040*/  BSSY.RECONVERGENT B0, `(.L_x_0) ;  /* 0x000026a000007945 */ /* 0x000fe20003800200 */
[----:B------:R-:W1:Y:S01]  /*0050*/  S2R R12, SR_TID.X ;  /* 0x00000000000c7919 */ /* 0x000e620000002100 */
[----:B------:R-:W0:Y:S01]  /*0060*/  LDCU UR5, c[0x0][0x398] ;  /* 0x00007300ff0577ac */ /* 0x000e220008000800 */
[----:B------:R-:W-:Y:S02]  /*0070*/  IMAD.MOV.U32 R11, RZ, RZ, -0x75bd8fc ;  /* 0xf8a42704ff0b7424 */ /* 0x000fe400078e00ff */
[----:B------:R-:W-:Y:S01]  /*0080*/  IMAD.MOV.U32 R8, RZ, RZ, -0x23270784 ;  /* 0xdcd8f87cff087424 */ /* 0x000fe200078e00ff */
[----:B------:R-:W2:Y:S01]  /*0090*/  LDCU.64 UR6, c[0x0][0x358] ;  /* 0x00006b00ff0677ac */ /* 0x000ea20008000a00 */
[----:B------:R-:W-:-:S02]  /*00a0*/  IMAD.MOV.U32 R7, RZ, RZ, -0x75bd8fc ;  /* 0xf8a42704ff077424 */ /* 0x000fc400078e00ff */
[----:B------:R-:W-:Y:S02]  /*00b0*/  IMAD.MOV.U32 R4, RZ, RZ, -0x23270784 ;  /* 0xdcd8f87cff047424 */ /* 0x000fe400078e00ff */
[----:B-1----:R-:W-:-:S04]  /*00c0*/  IMAD R12, R13, UR4, R12 ;  /* 0x000000040d0c7c24 */ /* 0x002fc8000f8e020c */
[C---:B0-----:R-:W-:Y:S01]  /*00d0*/  VIADD R0, R12.reuse, UR5 ;  /* 0x000000050c007c36 */ /* 0x041fe20008000000 */
[----:B------:R-:W-:-:S04]  /*00e0*/  ISETP.NE.AND P0, PT, R12, RZ, PT ;  /* 0x000000ff0c00720c */ /* 0x000fc80003f05270 */
[----:B------:R-:W-:-:S05]  /*00f0*/  LOP3.LUT R0, R0, 0xaad26b49, RZ, 0x3c, !PT ;  /* 0xaad26b4900007812 */ /* 0x000fca00078e3cff */
[----:B------:R-:W-:-:S04]  /*0100*/  IMAD R0, R0, 0x4182bed5, RZ ;  /* 0x4182bed500007824 */ /* 0x000fc800078e02ff */
[C---:B------:R-:W-:Y:S01]  /*0110*/  VIADD R5, R0.reuse, 0x583f19 ;  /* 0x00583f1900057836 */ /* 0x040fe20000000000 */
[C---:B------:R-:W-:Y:S01]  /*0120*/  LOP3.LUT R6, R0.reuse, 0x159a55e5, RZ, 0x3c, !PT ;  /* 0x159a55e500067812 */ /* 0x040fe200078e3cff */
[C---:B------:R-:W-:Y:S02]  /*0130*/  VIADD R2, R0.reuse, 0xd9f6dc18 ;  /* 0xd9f6dc1800027836 */ /* 0x040fe40000000000 */
[----:B------:R-:W-:Y:S02]  /*0140*/  VIADD R3, R0, 0x75bcd15 ;  /* 0x075bcd1500037836 */ /* 0x000fe40000000000 */
[----:B------:R-:W-:Y:S02]  /*0150*/  IMAD.MOV.U32 R10, RZ, RZ, R6 ;  /* 0x000000ffff0a7224 */ /* 0x000fe400078e0006 */
[----:B------:R-:W-:Y:S01]  /*0160*/  IMAD.MOV.U32 R9, RZ, RZ, R5 ;  /* 0x000000ffff097224 */ /* 0x000fe200078e0005 */
[----:B------:R0:W-:Y:S01]  /*0170*/  STL.64 [R1], R2 ;  /* 0x0000000201007387 */ /* 0x0001e20000100a00 */
[----:B------:R-:W-:-:S03]  /*0180*/  IMAD.U32 R0, RZ, RZ, UR4 ;  /* 0x00000004ff007e24 */ /* 0x000fc6000f8e00ff */
[----:B------:R0:W-:Y:S04]  /*0190*/  STL.64 [R1+0x8], R10 ;  /* 0x0000080a01007387 */ /* 0x0001e80000100a00 */
[----:B------:R0:W-:Y:S01]  /*01a0*/  STL.64 [R1+0x10], R8 ;  /* 0x0000100801007387 */ /* 0x0001e20000100a00 */
[----:B--2---:R-:W-:Y:S05]  /*01b0*/  @!P0 BRA `(.L_x_1) ;  /* 0x0000002400488947 */ /* 0x004fea0003800000 */
[--C-:B------:R-:W-:Y:S01]  /*01c0*/  SHF.R.S32.HI R16, RZ, 0x1f, R12.reuse ;  /* 0x0000001fff107819 */ /* 0x100fe2000001140c */
[----:B------:R-:W-:Y:S02]  /*01d0*/  IMAD.MOV.U32 R15, RZ, RZ, R12 ;  /* 0x000000ffff0f7224 */ /* 0x000fe400078e000c */
[----:B------:R-:W-:Y:S02]  /*01e0*/  IMAD.MOV.U32 R14, RZ, RZ, RZ ;  /* 0x000000ffff0e7224 */ /* 0x000fe400078e00ff */
[----:B------:R-:W-:Y:S02]  /*01f0*/  IMAD.MOV.U32 R7, RZ, RZ, -0x75bd8fc ;  /* 0xf8a42704ff077424 */ /* 0x000fe400078e00ff */
[----:B------:R-:W-:-:S07]  /*0200*/  IMAD.MOV.U32 R4, RZ, RZ, -0x23270784 ;  /* 0xdcd8f87cff047424 */ /* 0x000fce00078e00ff */
.L_x_10:
[----:B------:R-:W-:Y:S01]  /*0210*/  LOP3.LUT R20, R15, 0x3, RZ, 0xc0, !PT ;  /* 0x000000030f147812 */ /* 0x000fe200078ec0ff */
[----:B------:R-:W-:Y:S03]  /*0220*/  BSSY.RECONVERGENT B1, `(.L_x_2) ;  /* 0x0000245000017945 */ /* 0x000fe60003800200 */
[----:B------:R-:W-:-:S04]  /*0230*/  ISETP.NE.U32.AND P0, PT, R20, RZ, PT ;  /* 0x000000ff1400720c */ /* 0x000fc80003f05070 */
[----:B------:R-:W-:-:S13]  /*0240*/  ISETP.NE.AND.EX P0, PT, RZ, RZ, PT, P0 ;  /* 0x000000ffff00720c */ /* 0x000fda0003f05300 */
[----:B-123--:R-:W-:Y:S05]  /*0250*/  @!P0 BRA `(.L_x_3) ;  /* 0x0000002400048947 */ /* 0x00efea0003800000 */
[----:B0-----:R-:W0:Y:S01]  /*0260*/  LDC.64 R8, c[0x4][RZ] ;  /* 0x01000000ff087b82 */ /* 0x001e220000000a00 */
[----:B------:R-:W-:Y:S01]  /*0270*/  IMAD.MOV.U32 R18, RZ, RZ, RZ ;  /* 0x000000ffff127224 */ /* 0x000fe200078e00ff */
[----:B------:R-:W-:Y:S02]  /*0280*/  CS2R R4, SRZ ;  /* 0x0000000000047805 */ /* 0x000fe4000001ff00 */
[----:B------:R-:W-:Y:S01]  /*0290*/  CS2R R6, SRZ ;  /* 0x0000000000067805 */ /* 0x000fe2000001ff00 */
[----:B------:R-:W-:Y:S02]  /*02a0*/  IMAD.MOV.U32 R3, RZ, RZ, RZ ;  /* 0x000000ffff037224 */ /* 0x000fe400078e00ff */
[----:B0-----:R-:W-:-:S07]  /*02b0*/  IMAD.WIDE.U32 R8, R14, 0xc80, R8 ;  /* 0x00000c800e087825 */ /* 0x001fce00078e0008 */
.L_x_5:
[----:B------:R-:W-:-:S06]  /*02c0*/  IMAD R17, R18, 0x4, R1 ;  /* 0x0000000412117824 */ /* 0x000fcc00078e0201 */
[----:B------:R-:W5:Y:S01]  /*02d0*/  LDL R17, [R17+0x4] ;  /* 0x0000040011117983 */ /* 0x000f620000100800 */
[----:B------:R-:W-:Y:S01]  /*02e0*/  IMAD.SHL.U32 R19, R18, 0x20, RZ ;  /* 0x0000002012137824 */ /* 0x000fe200078e00ff */
[----:B------:R-:W-:-:S06]  /*02f0*/  UMOV UR4, URZ ;  /* 0x000000ff00047c82 */ /* 0x000fcc0008000000 */
.L_x_4:
[----:B-----5:R-:W-:Y:S01]  /*0300*/  SHF.R.U32.HI R23, RZ, UR4, R17 ;  /* 0x00000004ff177c19 */ /* 0x020fe20008011611 */
[----:B------:R-:W-:-:S03]  /*0310*/  VIADD R10, R19, UR4 ;  /* 0x00000004130a7c36 */ /* 0x000fc60008000000 */
[----:B------:R-:W-:-:S04]  /*0320*/  LOP3.LUT R11, R23, 0x1, RZ, 0xc0, !PT ;  /* 0x00000001170b7812 */ /* 0x000fc800078ec0ff */
[----:B------:R-:W-:Y:S01]  /*0330*/  ISETP.NE.U32.AND P0, PT, R11, 0x1, PT ;  /* 0x000000010b00780c */ /* 0x000fe20003f05070 */
[----:B------:R-:W-:-:S03]  /*0340*/  IMAD R11, R10, 0x5, RZ ;  /* 0x000000050a0b7824 */ /* 0x000fc600078e02ff */
[----:B------:R-:W-:Y:S01]  /*0350*/  R2P PR, R23, 0x7e ;  /* 0x0000007e17007804 */ /* 0x000fe20000000000 */
[----:B------:R-:W-:-:S08]  /*0360*/  IMAD.WIDE.U32 R10, R11, 0x4, R8 ;  /* 0x000000040b0a7825 */ /* 0x000fd000078e0008 */
[----:B------:R-:W2:Y:S04]  /*0370*/  @!P0 LDG.E R22, desc[UR6][R10.64+0x10] ;  /* 0x000010060a168981 */ /* 0x000ea8000c1e1900 */
[----:B------:R-:W3:Y:S04]  /*0380*/  @P1 LDG.E R24, desc[UR6][R10.64+0x24] ;  /* 0x000024060a181981 */ /* 0x000ee8000c1e1900 */
[----:B------:R-:W4:Y:S04]  /*0390*/  @P2 LDG.E R26, desc[UR6][R10.64+0x38] ;  /* 0x000038060a1a2981 */ /* 0x000f28000c1e1900 */
[----:B------:R-:W4:Y:S04]  /*03a0*/  @P3 LDG.E R28, desc[UR6][R10.64+0x4c] ;  /* 0x00004c060a1c3981 */ /* 0x000f28000c1e1900 */
[----:B------:R-:W4:Y:S04]  /*03b0*/  @!P0 LDG.E R21, desc[UR6][R10.64+0x4] ;  /* 0x000004060a158981 */ /* 0x000f28000c1e1900 */
[----:B------:R-:W4:Y:S01]  /*03c0*/  @P1 LDG.E R25, desc[UR6][R10.64+0x20] ;  /* 0x000020060a191981 */ /* 0x000f22000c1e1900 */
[----:B--2---:R-:W-:-:S03]  /*03d0*/  @!P0 LOP3.LUT R5, R5, R22, RZ, 0x3c, !PT ;  /* 0x0000001605058212 */ /* 0x004fc600078e3cff */
[----:B------:R-:W2:Y:S01]  /*03e0*/  @!P0 LDG.E R22, desc[UR6][R10.64] ;  /* 0x000000060a168981 */ /* 0x000ea2000c1e1900 */
[----:B---3--:R-:W-:-:S03]  /*03f0*/  @P1 LOP3.LUT R5, R5, R24, RZ, 0x3c, !PT ;  /* 0x0000001805051212 */ /* 0x008fc600078e3cff */
[----:B------:R-:W3:Y:S01]  /*0400*/  @P4 LDG.E R24, desc[UR6][R10.64+0x60] ;  /* 0x000060060a184981 */ /* 0x000ee2000c1e1900 */
[----:B----4-:R-:W-:-:S03]  /*0410*/  @P2 LOP3.LUT R5, R5, R26, RZ, 0x3c, !PT ;  /* 0x0000001a05052212 */ /* 0x010fc600078e3cff */
[----:B------:R-:W4:Y:S01]  /*0420*/  @P5 LDG.E R26, desc[UR6][R10.64+0x74] ;  /* 0x000074060a1a5981 */ /* 0x000f22000c1e1900 */
[----:B------:R-:W-:Y:S02]  /*0430*/  @P3 LOP3.LUT R5, R5, R28, RZ, 0x3c, !PT ;  /* 0x0000001c05053212 */ /* 0x000fe400078e3cff */
[----:B------:R-:W-:Y:S02]  /*0440*/  @!P0 LOP3.LUT R6, R6, R21, RZ, 0x3c, !PT ;  /* 0x0000001506068212 */ /* 0x000fe400078e3cff */
[----:B------:R-:W4:Y:S01]  /*0450*/  @!P0 LDG.E R21, desc[UR6][R10.64+0xc] ;  /* 0x00000c060a158981 */ /* 0x000f22000c1e1900 */
[----:B--2---:R-:W-:-:S03]  /*0460*/  @!P0 LOP3.LUT R3, R3, R22, RZ, 0x3c, !PT ;  /* 0x0000001603038212 */ /* 0x004fc600078e3cff */
[----:B------:R-:W2:Y:S01]  /*0470*/  @!P0 LDG.E R22, desc[UR6][R10.64+0x8] ;  /* 0x000008060a168981 */ /* 0x000ea2000c1e1900 */
[----:B---3--:R-:W-:-:S03]  /*0480*/  @P4 LOP3.LUT R5, R5, R24, RZ, 0x3c, !PT ;  /* 0x0000001805054212 */ /* 0x008fc600078e3cff */
[----:B------:R-:W3:Y:S01]  /*0490*/  @P1 LDG.E R24, desc[UR6][R10.64+0x14] ;  /* 0x000014060a181981 */ /* 0x000ee2000c1e1900 */
[----:B----4-:R-:W-:-:S03]  /*04a0*/  @!P0 LOP3.LUT R4, R4, R21, RZ, 0x3c, !PT ;  /* 0x0000001504048212 */ /* 0x010fc600078e3cff */
[----:B------:R-:W4:Y:S01]  /*04b0*/  @P1 LDG.E R21, desc[UR6][R10.64+0x18] ;  /* 0x000018060a151981 */ /* 0x000f22000c1e1900 */
[----:B--2---:R-:W-:-:S03]  /*04c0*/  @!P0 LOP3.LUT R7, R7, R22, RZ, 0x3c, !PT ;  /* 0x0000001607078212 */ /* 0x004fc600078e3cff */
[----:B------:R-:W2:Y:S01]  /*04d0*/  @P1 LDG.E R22, desc[UR6][R10.64+0x1c] ;  /* 0x00001c060a161981 */ /* 0x000ea2000c1e1900 */
[----:B---3--:R-:W-:-:S03]  /*04e0*/  @P1 LOP3.LUT R3, R3, R24, RZ, 0x3c, !PT ;  /* 0x0000001803031212 */ /* 0x008fc600078e3cff */
[----:B------:R-:W3:Y:S01]  /*04f0*/  @P2 LDG.E R24, desc[UR6][R10.64+0x28] ;  /* 0x000028060a182981 */ /* 0x000ee2000c1e1900 */
[----:B------:R-:W-:-:S03]  /*0500*/  @P1 LOP3.LUT R4, R4, R25, RZ, 0x3c, !PT ;  /* 0x0000001904041212 */ /* 0x000fc600078e3cff */
[----:B------:R-:W3:Y:S01]  /*0510*/  @P2 LDG.E R25, desc[UR6][R10.64+0x34] ;  /* 0x000034060a192981 */ /* 0x000ee2000c1e1900 */
[----:B----4-:R-:W-:-:S03]  /*0520*/  @P1 LOP3.LUT R6, R6, R21, RZ, 0x3c, !PT ;  /* 0x0000001506061212 */ /* 0x010fc600078e3cff */
[----:B------:R-:W4:Y:S01]  /*0530*/  @P2 LDG.E R21, desc[UR6][R10.64+0x2c] ;  /* 0x00002c060a152981 */ /* 0x000f22000c1e1900 */
[----:B--2---:R-:W-:-:S03]  /*0540*/  @P1 LOP3.LUT R7, R7, R22, RZ, 0x3c, !PT ;  /* 0x0000001607071212 */ /* 0x004fc600078e3cff */
        /* <DEDUP_REMOVED lines=27> */
[----:B------:R-:W-:Y:S02]  /*0700*/  LOP3.LUT P0, RZ, R23, 0x80, RZ, 0xc0, !PT ;  /* 0x0000008017ff7812 */ /* 0x000fe4000780c0ff */
[----:B------:R-:W-:Y:S02]  /*0710*/  @P5 LOP3.LUT R4, R4, R25, RZ, 0x3c, !PT ;  /* 0x0000001904045212 */ /* 0x000fe400078e3cff */
        /* <DEDUP_REMOVED lines=17> */
[----:B------:R-:W-:Y:S02]  /*0830*/  @P6 LOP3.LUT R5, R5, R26, RZ, 0x3c, !PT ;  /* 0x0000001a05056212 */ /* 0x000fe400078e3cff */
[----:B------:R-:W-:Y:S02]  /*0840*/  @P0 LOP3.LUT R4, R4, R25, RZ, 0x3c, !PT ;  /* 0x0000001904040212 */ /* 0x000fe400078e3cff */
[----:B----4-:R-:W-:Y:S02]  /*0850*/  @P0 LOP3.LUT R6, R6, R21, RZ, 0x3c, !PT ;  /* 0x0000001506060212 */ /* 0x010fe400078e3cff */
[----:B--2---:R-:W-:Y:S02]  /*0860*/  @P0 LOP3.LUT R7, R7, R22, RZ, 0x3c, !PT ;  /* 0x0000001607070212 */ /* 0x004fe400078e3cff */
[----:B---3--:R-:W-:Y:S02]  /*0870*/  @P0 LOP3.LUT R5, R5, R24, RZ, 0x3c, !PT ;  /* 0x0000001805050212 */ /* 0x008fe400078e3cff */
[----:B------:R-:W-:-:S13]  /*0880*/  R2P PR, R23.B1, 0x7f ;  /* 0x0000007f17007804 */ /* 0x000fda0000001000 */
[----:B------:R-:W2:Y:S04]  /*0890*/  @P0 LDG.E R22, desc[UR6][R10.64+0xa0] ;  /* 0x0000a0060a160981 */ /* 0x000ea8000c1e1900 */
[----:B------:R-:W3:Y:S04]  /*08a0*/  @P0 LDG.E R21, desc[UR6][R10.64+0xa4] ;  /* 0x0000a4060a150981 */ /* 0x000ee8000c1e1900 */
[----:B------:R-:W4:Y:S04]  /*08b0*/  @P0 LDG.E R24, desc[UR6][R10.64+0xb0] ;  /* 0x0000b0060a180981 */ /* 0x000f28000c1e1900 */
[----:B------:R-:W4:Y:S04]  /*08c0*/  @P0 LDG.E R25, desc[UR6][R10.64+0xac] ;  /* 0x0000ac060a190981 */ /* 0x000f28000c1e1900 */
[----:B------:R-:W4:Y:S01]  /*08d0*/  @P2 LDG.E R26, desc[UR6][R10.64+0xd0] ;  /* 0x0000d0060a1a2981 */ /* 0x000f22000c1e1900 */
[----:B--2---:R-:W-:-:S03]  /*08e0*/  @P0 LOP3.LUT R3, R3, R22, RZ, 0x3c, !PT ;  /* 0x0000001603030212 */ /* 0x004fc600078e3cff */
[----:B------:R-:W2:Y:S01]  /*08f0*/  @P0 LDG.E R22, desc[UR6][R10.64+0xa8] ;  /* 0x0000a8060a160981 */ /* 0x000ea2000c1e1900 */
[----:B---3--:R-:W-:-:S03]  /*0900*/  @P0 LOP3.LUT R6, R6, R21, RZ, 0x3c, !PT ;  /* 0x0000001506060212 */ /* 0x008fc600078e3cff */
[----:B------:R-:W3:Y:S01]  /*0910*/  @P1 LDG.E R21, desc[UR6][R10.64+0xb8] ;  /* 0x0000b8060a151981 */ /* 0x000ee2000c1e1900 */
[----:B----4-:R-:W-:-:S03]  /*0920*/  @P0 LOP3.LUT R5, R5, R24, RZ, 0x3c, !PT ;  /* 0x0000001805050212 */ /* 0x010fc600078e3cff */
[----:B------:R-:W4:Y:S01]  /*0930*/  @P1 LDG.E R24, desc[UR6][R10.64+0xbc] ;  /* 0x0000bc060a181981 */ /* 0x000f22000c1e1900 */
[----:B--2---:R-:W-:-:S03]  /*0940*/  @P0 LOP3.LUT R7, R7, R22, RZ, 0x3c, !PT ;  /* 0x0000001607070212 */ /* 0x004fc600078e3cff */
[----:B------:R-:W2:Y:S01]  /*0950*/  @P1 LDG.E R22, desc[UR6][R10.64+0xb4] ;  /* 0x0000b4060a161981 */ /* 0x000ea2000c1e1900 */
[----:B------:R-:W-:-:S03]  /*0960*/  @P0 LOP3.LUT R4, R4, R25, RZ, 0x3c, !PT ;  /* 0x0000001904040212 */ /* 0x000fc600078e3cff */
[----:B------:R-:W2:Y:S01]  /*0970*/  @P1 LDG.E R25, desc[UR6][R10.64+0xc0] ;  /* 0x0000c0060a191981 */ /* 0x000ea2000c1e1900 */
[----:B------:R-:W-:Y:S02]  /*0980*/  LOP3.LUT P0, RZ, R23, 0x8000, RZ, 0xc0, !PT ;  /* 0x0000800017ff7812 */ /* 0x000fe4000780c0ff */
[----:B---3--:R-:W-:Y:S01]  /*0990*/  @P1 LOP3.LUT R6, R6, R21, RZ, 0x3c, !PT ;  /* 0x0000001506061212 */ /* 0x008fe200078e3cff */
[----:B------:R-:W3:Y:S01]  /*09a0*/  @P2 LDG.E R23, desc[UR6][R10.64+0xd4] ;  /* 0x0000d4060a172981 */ /* 0x000ee2000c1e1900 */
[----:B----4-:R-:W-:-:S03]  /*09b0*/  @P1 LOP3.LUT R7, R7, R24, RZ, 0x3c, !PT ;  /* 0x0000001807071212 */ /* 0x010fc600078e3cff */
[----:B------:R-:W4:Y:S04]  /*09c0*/  @P2 LDG.E R24, desc[UR6][R10.64+0xc8] ;  /* 0x0000c8060a182981 */ /* 0x000f28000c1e1900 */
[----:B------:R-:W4:Y:S01]  /*09d0*/  @P2 LDG.E R21, desc[UR6][R10.64+0xcc] ;  /* 0x0000cc060a152981 */ /* 0x000f22000c1e1900 */
[----:B--2---:R-:W-:-:S03]  /*09e0*/  @P1 LOP3.LUT R3, R3, R22, RZ, 0x3c, !PT ;  /* 0x0000001603031212 */ /* 0x004fc600078e3cff */
[----:B------:R-:W2:Y:S04]  /*09f0*/  @P0 LDG.E R28, desc[UR6][R10.64+0x13c] ;  /* 0x00013c060a1c0981 */ /* 0x000ea8000c1e1900 */
[----:B------:R-:W2:Y:S01]  /*0a00*/  @P1 LDG.E R22, desc[UR6][R10.64+0xc4] ;  /* 0x0000c4060a161981 */ /* 0x000ea2000c1e1900 */
[----:B------:R-:W-:Y:S02]  /*0a10*/  @P1 LOP3.LUT R4, R4, R25, RZ, 0x3c, !PT ;  /* 0x0000001904041212 */ /* 0x000fe400078e3cff */
[----:B------:R-:W-:Y:S02]  /*0a20*/  @P2 LOP3.LUT R7, R7, R26, RZ, 0x3c, !PT ;  /* 0x0000001a07072212 */ /* 0x000fe400078e3cff */
[----:B---3--:R-:W-:Y:S01]  /*0a30*/  @P2 LOP3.LUT R4, R4, R23, RZ, 0x3c, !PT ;  /* 0x0000001704042212 */ /* 0x008fe200078e3cff */
[----:B------:R-:W3:Y:S01]  /*0a40*/  @P3 LDG.E R26, desc[UR6][R10.64+0xe4] ;  /* 0x0000e4060a1a3981 */ /* 0x000ee2000c1e1900 */
[----:B----4-:R-:W-:-:S03]  /*0a50*/  @P2 LOP3.LUT R3, R3, R24, RZ, 0x3c, !PT ;  /* 0x0000001803032212 */ /* 0x010fc600078e3cff */
[----:B------:R-:W4:Y:S01]  /*0a60*/  @P3 LDG.E R24, desc[UR6][R10.64+0xdc] ;  /* 0x0000dc060a183981 */ /* 0x000f22000c1e1900 */
[----:B------:R-:W-:-:S03]  /*0a70*/  @P2 LOP3.LUT R6, R6, R21, RZ, 0x3c, !PT ;  /* 0x0000001506062212 */ /* 0x000fc600078e3cff */
        /* <DEDUP_REMOVED lines=8> */
[----:B------:R-:W-:-:S03]  /*0b00*/  @P3 LOP3.LUT R6, R6, R21, RZ, 0x3c, !PT ;  /* 0x0000001506063212 */ /* 0x000fc600078e3cff */
[----:B------:R-:W4:Y:S01]  /*0b10*/  @P4 LDG.E R21, desc[UR6][R10.64+0xf4] ;  /* 0x0000f4060a154981 */ /* 0x000f22000c1e1900 */
[----:B------:R-:W-:-:S03]  /*0b20*/  @P3 LOP3.LUT R4, R4, R23, RZ, 0x3c, !PT ;  /* 0x0000001704043212 */ /* 0x000fc600078e3cff */
        /* <DEDUP_REMOVED lines=33> */
[----:B------:R-:W-:-:S04]  /*0d40*/  UIADD3 UR4, UPT, UPT, UR4, 0x10, URZ ;  /* 0x0000001004047890 */ /* 0x000fc8000fffe0ff */
[----:B------:R-:W-:Y:S01]  /*0d50*/  UISETP.NE.AND UP0, UPT, UR4, 0x20, UPT ;  /* 0x000000200400788c */ /* 0x000fe2000bf05270 */
[----:B---3--:R-:W-:Y:S02]  /*0d60*/  @P0 LOP3.LUT R7, R7, R26, RZ, 0x3c, !PT ;  /* 0x0000001a07070212 */ /* 0x008fe400078e3cff */
[----:B----4-:R-:W-:Y:S02]  /*0d70*/  @P0 LOP3.LUT R3, R3, R24, RZ, 0x3c, !PT ;  /* 0x0000001803030212 */ /* 0x010fe400078e3cff */
[----:B------:R-:W-:Y:S02]  /*0d80*/  @P0 LOP3.LUT R6, R6, R21, RZ, 0x3c, !PT ;  /* 0x0000001506060212 */ /* 0x000fe400078e3cff */
[----:B------:R-:W-:Y:S02]  /*0d90*/  @P0 LOP3.LUT R4, R4, R23, RZ, 0x3c, !PT ;  /* 0x0000001704040212 */ /* 0x000fe400078e3cff */
[----:B--2---:R-:W-:-:S04]  /*0da0*/  @P6 LOP3.LUT R5, R5, R22, RZ, 0x3c, !PT ;  /* 0x0000001605056212 */ /* 0x004fc800078e3cff */
[----:B------:R-:W-:Y:S01]  /*0db0*/  @P0 LOP3.LUT R5, R5, R28, RZ, 0x3c, !PT ;  /* 0x0000001c05050212 */ /* 0x000fe200078e3cff */
[----:B------:R-:W-:Y:S06]  /*0dc0*/  BRA.U UP0, `(.L_x_4) ;  /* 0xfffffff5004c7547 */ /* 0x000fec000b83ffff */
[----:B------:R-:W-:-:S05]  /*0dd0*/  VIADD R18, R18, 0x1 ;  /* 0x0000000112127836 */ /* 0x000fca0000000000 */
[----:B------:R-:W-:-:S13]  /*0de0*/  ISETP.NE.AND P0, PT, R18, 0x5, PT ;  /* 0x000000051200780c */ /* 0x000fda0003f05270 */
[----:B------:R-:W-:Y:S05]  /*0df0*/  @P0 BRA `(.L_x_5) ;  /* 0xfffffff400300947 */ /* 0x000fea000383ffff */
[----:B------:R1:W-:Y:S01]  /*0e00*/  STL [R1+0x4], R3 ;  /* 0x0000040301007387 */ /* 0x0003e20000100800 */
[----:B------:R-:W-:-:S03]  /*0e10*/  ISETP.NE.U32.AND P0, PT, R20, 0x1, PT ;  /* 0x000000011400780c */ /* 0x000fc60003f05070 */
[----:B------:R1:W-:Y:S01]  /*0e20*/  STL.64 [R1+0x8], R6 ;  /* 0x0000080601007387 */ /* 0x0003e20000100a00 */
[----:B------:R-:W-:-:S03]  /*0e30*/  ISETP.NE.AND.EX P0, PT, RZ, RZ, PT, P0 ;  /* 0x000000ffff00720c */ /* 0x000fc60003f05300 */
[----:B------:R1:W-:Y:S10]  /*0e40*/  STL.64 [R1+0x10], R4 ;  /* 0x0000100401007387 */ /* 0x0003f40000100a00 */
[----:B------:R-:W-:Y:S05]  /*0e50*/  @!P0 BRA `(.L_x_3) ;  /* 0x0000001800048947 */ /* 0x000fea0003800000 */
[----:B------:R-:W-:Y:S01]  /*0e60*/  UMOV UR4, URZ ;  /* 0x000000ff00047c82 */ /* 0x000fe20008000000 */
[----:B------:R-:W-:Y:S01]  /*0e70*/  UMOV UR5, URZ ;  /* 0x000000ff00057c82 */ /* 0x000fe20008000000 */
[----:B------:R-:W-:Y:S02]  /*0e80*/  IMAD.MOV.U32 R18, RZ, RZ, RZ ;  /* 0x000000ffff127224 */ /* 0x000fe400078e00ff */
[----:B-1----:R-:W-:Y:S02]  /*0e90*/  IMAD.MOV.U32 R3, RZ, RZ, RZ ;  /* 0x000000ffff037224 */ /* 0x002fe400078e00ff */
[----:B------:R-:W-:Y:S02]  /*0ea0*/  IMAD.U32 R5, RZ, RZ, UR4 ;  /* 0x00000004ff057e24 */ /* 0x000fe4000f8e00ff */
[----:B------:R-:W-:Y:S02]  /*0eb0*/  IMAD.U32 R4, RZ, RZ, UR5 ;  /* 0x00000005ff047e24 */ /* 0x000fe4000f8e00ff */
[----:B------:R-:W-:-:S02]  /*0ec0*/  IMAD.U32 R7, RZ, RZ, UR4 ;  /* 0x00000004ff077e24 */ /* 0x000fc4000f8e00ff */
[----:B------:R-:W-:-:S07]  /*0ed0*/  IMAD.U32 R6, RZ, RZ, UR5 ;  /* 0x00000005ff067e24 */ /* 0x000fce000f8e00ff */
.L_x_7:
[----:B------:R-:W-:-:S06]  /*0ee0*/  IMAD R17, R18, 0x4, R1 ;  /* 0x0000000412117824 */ /* 0x000fcc00078e0201 */
[----:B------:R-:W5:Y:S01]  /*0ef0*/  LDL R17, [R17+0x4] ;  /* 0x0000040011117983 */ /* 0x000f620000100800 */
[----:B------:R-:W-:Y:S01]  /*0f00*/  IMAD.SHL.U32 R19, R18, 0x20, RZ ;  /* 0x0000002012137824 */ /* 0x000fe200078e00ff */
[----:B------:R-:W-:-:S06]  /*0f10*/  UMOV UR4, URZ ;  /* 0x000000ff00047c82 */ /* 0x000fcc0008000000 */
.L_x_6:
        /* <DEDUP_REMOVED lines=181> */
[----:B------:R-:W-:Y:S05]  /*1a70*/  @P0 BRA `(.L_x_3) ;  /* 0x0000000800fc0947 */ /* 0x000fea0003800000 */
[----:B------:R-:W-:Y:S01]  /*1a80*/  UMOV UR4, URZ ;  /* 0x000000ff00047c82 */ /* 0x000fe20008000000 */
[----:B------:R-:W-:Y:S01]  /*1a90*/  UMOV UR5, URZ ;  /* 0x000000ff00057c82 */ /* 0x000fe20008000000 */
[----:B------:R-:W-:Y:S02]  /*1aa0*/  IMAD.MOV.U32 R18, RZ, RZ, RZ ;  /* 0x000000ffff127224 */ /* 0x000fe400078e00ff */
[----:B--2---:R-:W-:Y:S02]  /*1ab0*/  IMAD.MOV.U32 R3, RZ, RZ, RZ ;  /* 0x000000ffff037224 */ /* 0x004fe400078e00ff */
[----:B------:R-:W-:Y:S02]  /*1ac0*/  IMAD.U32 R5, RZ, RZ, UR4 ;  /* 0x00000004ff057e24 */ /* 0x000fe4000f8e00ff */
[----:B------:R-:W-:Y:S02]  /*1ad0*/  IMAD.U32 R4, RZ, RZ, UR5 ;  /* 0x00000005ff047e24 */ /* 0x000fe4000f8e00ff */
[----:B------:R-:W-:-:S02]  /*1ae0*/  IMAD.U32 R7, RZ, RZ, UR4 ;  /* 0x00000004ff077e24 */ /* 0x000fc4000f8e00ff */
[----:B------:R-:W-:-:S07]  /*1af0*/  IMAD.U32 R6, RZ, RZ, UR5 ;  /* 0x00000005ff067e24 */ /* 0x000fce000f8e00ff */
.L_x_9:
[----:B------:R-:W-:-:S06]  /*1b00*/  IMAD R17, R18, 0x4, R1 ;  /* 0x0000000412117824 */ /* 0x000fcc00078e0201 */
[----:B------:R-:W5:Y:S01]  /*1b10*/  LDL R17, [R17+0x4] ;  /* 0x0000040011117983 */ /* 0x000f620000100800 */
[----:B------:R-:W-:Y:S01]  /*1b20*/  IMAD.SHL.U32 R19, R18, 0x20, RZ ;  /* 0x0000002012137824 */ /* 0x000fe200078e00ff */
[----:B------:R-:W-:-:S06]  /*1b30*/  UMOV UR4, URZ ;  /* 0x000000ff00047c82 */ /* 0x000fcc0008000000 */
.L_x_8:
        /* <DEDUP_REMOVED lines=10> */
[----:B------:R-:W4:Y:S04]  /*1be0*/  @!P0 LDG.E R20, desc[UR6][R10.64] ;  /* 0x000000060a148981 */ /* 0x000f28000c1e1900 */
[----:B------:R-:W4:Y:S04]  /*1bf0*/  @P3 LDG.E R21, desc[UR6][R10.64+0x4c] ;  /* 0x00004c060a153981 */ /* 0x000f28000c1e1900 */
[----:B------:R-:W4:Y:S04]  /*1c00*/  @!P0 LDG.E R23, desc[UR6][R10.64+0xc] ;  /* 0x00000c060a178981 */ /* 0x000f28000c1e1900 */
[----:B------:R-:W4:Y:S01]  /*1c10*/  @P4 LDG.E R25, desc[UR6][R10.64+0x54] ;  /* 0x000054060a194981 */ /* 0x000f22000c1e1900 */
[----:B--2---:R-:W-:-:S03]  /*1c20*/  @!P0 LOP3.LUT R5, R5, R22, RZ, 0x3c, !PT ;  /* 0x0000001605058212 */ /* 0x004fc600078e3cff */
[----:B------:R-:W2:Y:S01]  /*1c30*/  @P4 LDG.E R22, desc[UR6][R10.64+0x60] ;  /* 0x000060060a164981 */ /* 0x000ea2000c1e1900 */
[----:B---3--:R-:W-:-:S03]  /*1c40*/  @P1 LOP3.LUT R5, R5, R26, RZ, 0x3c, !PT ;  /* 0x0000001a05051212 */ /* 0x008fc600078e3cff */
[----:B------:R-:W3:Y:S01]  /*1c50*/  @P5 LDG.E R26, desc[UR6][R10.64+0x74] ;  /* 0x000074060a1a5981 */ /* 0x000ee2000c1e1900 */
[----:B----4-:R-:W-:Y:S02]  /*1c60*/  @P2 LOP3.LUT R5, R5, R28, RZ, 0x3c, !PT ;  /* 0x0000001c05052212 */ /* 0x010fe400078e3cff */
[----:B------:R-:W-:Y:S02]  /*1c70*/  @!P0 LOP3.LUT R3, R3, R20, RZ, 0x3c, !PT ;  /* 0x0000001403038212 */ /* 0x000fe400078e3cff */
[----:B------:R-:W4:Y:S01]  /*1c80*/  @!P0 LDG.E R20, desc[UR6][R10.64+0x8] ;  /* 0x000008060a148981 */ /* 0x000f22000c1e1900 */
[----:B------:R-:W-:-:S03]  /*1c90*/  @P3 LOP3.LUT R5, R5, R21, RZ, 0x3c, !PT ;  /* 0x0000001505053212 */ /* 0x000fc600078e3cff */
[----:B------:R-:W3:Y:S01]  /*1ca0*/  @!P0 LDG.E R21, desc[UR6][R10.64+0x4] ;  /* 0x000004060a158981 */ /* 0x000ee2000c1e1900 */
[----:B------:R-:W-:-:S03]  /*1cb0*/  @!P0 LOP3.LUT R4, R4, R23, RZ, 0x3c, !PT ;  /* 0x0000001704048212 */ /* 0x000fc600078e3cff */
[----:B------:R-:W3:Y:S01]  /*1cc0*/  @P1 LDG.E R23, desc[UR6][R10.64+0x20] ;  /* 0x000020060a171981 */ /* 0x000ee2000c1e1900 */
[----:B--2---:R-:W-:-:S03]  /*1cd0*/  @P4 LOP3.LUT R5, R5, R22, RZ, 0x3c, !PT ;  /* 0x0000001605054212 */ /* 0x004fc600078e3cff */
[----:B------:R-:W2:Y:S01]  /*1ce0*/  @P1 LDG.E R22, desc[UR6][R10.64+0x1c] ;  /* 0x00001c060a161981 */ /* 0x000ea2000c1e1900 */
[----:B----4-:R-:W-:-:S03]  /*1cf0*/  @!P0 LOP3.LUT R7, R7, R20, RZ, 0x3c, !PT ;  /* 0x0000001407078212 */ /* 0x010fc600078e3cff */
[----:B------:R-:W4:Y:S01]  /*1d00*/  @P1 LDG.E R20, desc[UR6][R10.64+0x14] ;  /* 0x000014060a141981 */ /* 0x000f22000c1e1900 */
[----:B---3--:R-:W-:-:S03]  /*1d10*/  @!P0 LOP3.LUT R6, R6, R21, RZ, 0x3c, !PT ;  /* 0x0000001506068212 */ /* 0x008fc600078e3cff */
[----:B------:R-:W3:Y:S01]  /*1d20*/  @P1 LDG.E R21, desc[UR6][R10.64+0x18] ;  /* 0x000018060a151981 */ /* 0x000ee2000c1e1900 */
[----:B------:R-:W-:-:S03]  /*1d30*/  @P5 LOP3.LUT R5, R5, R26, RZ, 0x3c, !PT ;  /* 0x0000001a05055212 */ /* 0x000fc600078e3cff */
[----:B------:R-:W3:Y:S01]  /*1d40*/  @P6 LDG.E R26, desc[UR6][R10.64+0x88] ;  /* 0x000088060a1a6981 */ /* 0x000ee2000c1e1900 */
[----:B------:R-:W-:-:S03]  /*1d50*/  @P1 LOP3.LUT R4, R4, R23, RZ, 0x3c, !PT ;  /* 0x0000001704041212 */ /* 0x000fc600078e3cff */
[----:B------:R-:W3:Y:S01]  /*1d60*/  @P2 LDG.E R23, desc[UR6][R10.64+0x34] ;  /* 0x000034060a172981 */ /* 0x000ee2000c1e1900 */
[----:B--2---:R-:W-:-:S03]  /*1d70*/  @P1 LOP3.LUT R7, R7, R22, RZ, 0x3c, !PT ;  /* 0x0000001607071212 */ /* 0x004fc600078e3cff */
[----:B------:R-:W2:Y:S01]  /*1d80*/  @P2 LDG.E R22, desc[UR6][R10.64+0x30] ;  /* 0x000030060a162981 */ /* 0x000ea2000c1e1900 */
[----:B----4-:R-:W-:-:S03]  /*1d90*/  @P1 LOP3.LUT R3, R3, R20, RZ, 0x3c, !PT ;  /* 0x0000001403031212 */ /* 0x010fc600078e3cff */
[----:B------:R-:W4:Y:S01]  /*1da0*/  @P2 LDG.E R20, desc[UR6][R10.64+0x28] ;  /* 0x000028060a142981 */ /* 0x000f22000c1e1900 */
[----:B---3--:R-:W-:-:S03]  /*1db0*/  @P1 LOP3.LUT R6, R6, R21, RZ, 0x3c, !PT ;  /* 0x0000001506061212 */ /* 0x008fc600078e3cff */
        /* <DEDUP_REMOVED lines=21> */
[----:B------:R-:W-:Y:S02]  /*1f10*/  @P4 LOP3.LUT R6, R6, R25, RZ, 0x3c, !PT ;  /* 0x0000001906064212 */ /* 0x000fe400078e3cff */
[----:B------:R-:W-:Y:S01]  /*1f20*/  LOP3.LUT P0, RZ, R24, 0x80, RZ, 0xc0, !PT ;  /* 0x0000008018ff7812 */ /* 0x000fe2000780c0ff */
        /* <DEDUP_REMOVED lines=20> */
[----:B------:R-:W-:Y:S02]  /*2070*/  @P0 LOP3.LUT R5, R5, R26, RZ, 0x3c, !PT ;  /* 0x0000001a05050212 */ /* 0x000fe400078e3cff */
[----:B------:R-:W-:Y:S02]  /*2080*/  @P0 LOP3.LUT R4, R4, R23, RZ, 0x3c, !PT ;  /* 0x0000001704040212 */ /* 0x000fe400078e3cff */
[----:B--2---:R-:W-:Y:S02]  /*2090*/  @P0 LOP3.LUT R7, R7, R22, RZ, 0x3c, !PT ;  /* 0x0000001607070212 */ /* 0x004fe400078e3cff */
[----:B----4-:R-:W-:Y:S02]  /*20a0*/  @P0 LOP3.LUT R3, R3, R20, RZ, 0x3c, !PT ;  /* 0x0000001403030212 */ /* 0x010fe400078e3cff */
[----:B---3--:R-:W-:-:S02]  /*20b0*/  @P0 LOP3.LUT R6, R6, R21, RZ, 0x3c, !PT ;  /* 0x0000001506060212 */ /* 0x008fc400078e3cff */
[----:B------:R-:W-:-:S13]  /*20c0*/  R2P PR, R24.B1, 0x7f ;  /* 0x0000007f18007804 */ /* 0x000fda0000001000 */
[----:B------:R-:W2:Y:S04]  /*20d0*/  @P0 LDG.E R20, desc[UR6][R10.64+0xa0] ;  /* 0x0000a0060a140981 */ /* 0x000ea8000c1e1900 */
[----:B------:R-:W3:Y:S04]  /*20e0*/  @P0 LDG.E R22, desc[UR6][R10.64+0xa8] ;  /* 0x0000a8060a160981 */ /* 0x000ee8000c1e1900 */
[----:B------:R-:W4:Y:S04]  /*20f0*/  @P0 LDG.E R21, desc[UR6][R10.64+0xa4] ;  /* 0x0000a4060a150981 */ /* 0x000f28000c1e1900 */
        /* <DEDUP_REMOVED lines=13> */
[----:B--2---:R-:W-:Y:S02]  /*21d0*/  @P0 LOP3.LUT R5, R5, R20, RZ, 0x3c, !PT ;  /* 0x0000001405050212 */ /* 0x004fe400078e3cff */
[----:B------:R-:W-:Y:S01]  /*21e0*/  LOP3.LUT P0, RZ, R24, 0x8000, RZ, 0xc0, !PT ;  /* 0x0000800018ff7812 */ /* 0x000fe2000780c0ff */
[----:B------:R-:W2:Y:S01]  /*21f0*/  @P2 LDG.E R20, desc[UR6][R10.64+0xd8] ;  /* 0x0000d8060a142981 */ /* 0x000ea2000c1e1900 */
[----:B---3--:R-:W-:-:S03]  /*2200*/  @P1 LOP3.LUT R3, R3, R22, RZ, 0x3c, !PT ;  /* 0x0000001603031212 */ /* 0x008fc600078e3cff */
[----:B------:R-:W3:Y:S04]  /*2210*/  @P1 LDG.E R22, desc[UR6][R10.64+0xc4] ;  /* 0x0000c4060a161981 */ /* 0x000ee8000c1e1900 */
[----:B------:R-:W2:Y:S01]  /*2220*/  @P2 LDG.E R24, desc[UR6][R10.64+0xc8] ;  /* 0x0000c8060a182981 */ /* 0x000ea2000c1e1900 */
[----:B------:R-:W-:Y:S02]  /*2230*/  @P1 LOP3.LUT R6, R6, R25, RZ, 0x3c, !PT ;  /* 0x0000001906061212 */ /* 0x000fe400078e3cff */
[----:B----4-:R-:W-:Y:S01]  /*2240*/  @P1 LOP3.LUT R4, R4, R21, RZ, 0x3c, !PT ;  /* 0x0000001504041212 */ /* 0x010fe200078e3cff */
[----:B------:R-:W4:Y:S01]  /*2250*/  @P2 LDG.E R25, desc[UR6][R10.64+0xd4] ;  /* 0x0000d4060a192981 */ /* 0x000f22000c1e1900 */
[----:B------:R-:W-:-:S03]  /*2260*/  @P2 LOP3.LUT R6, R6, R23, RZ, 0x3c, !PT ;  /* 0x0000001706062212 */ /* 0x000fc600078e3cff */
[----:B------:R-:W4:Y:S01]  /*2270*/  @P3 LDG.E R21, desc[UR6][R10.64+0xe0] ;  /* 0x0000e0060a153981 */ /* 0x000f22000c1e1900 */
[----:B------:R-:W-:-:S03]  /*2280*/  @P2 LOP3.LUT R7, R7, R26, RZ, 0x3c, !PT ;  /* 0x0000001a07072212 */ /* 0x000fc600078e3cff */
[----:B------:R-:W4:Y:S04]  /*2290*/  @P3 LDG.E R23, desc[UR6][R10.64+0xe8] ;  /* 0x0000e8060a173981 */ /* 0x000f28000c1e1900 */
[----:B------:R-:W4:Y:S01]  /*22a0*/  @P3 LDG.E R26, desc[UR6][R10.64+0xec] ;  /* 0x0000ec060a1a3981 */ /* 0x000f22000c1e1900 */
[----:B---3--:R-:W-:-:S03]  /*22b0*/  @P1 LOP3.LUT R5, R5, R22, RZ, 0x3c, !PT ;  /* 0x0000001605051212 */ /* 0x008fc600078e3cff */
[----:B------:R-:W3:Y:S01]  /*22c0*/  @P3 LDG.E R22, desc[UR6][R10.64+0xdc] ;  /* 0x0000dc060a163981 */ /* 0x000ee2000c1e1900 */
[----:B--2---:R-:W-:-:S03]  /*22d0*/  @P2 LOP3.LUT R3, R3, R24, RZ, 0x3c, !PT ;  /* 0x0000001803032212 */ /* 0x004fc600078e3cff */
[----:B------:R-:W2:Y:S01]  /*22e0*/  @P3 LDG.E R24, desc[UR6][R10.64+0xe4] ;  /* 0x0000e4060a183981 */ /* 0x000ea2000c1e1900 */
[----:B------:R-:W-:Y:S02]  /*22f0*/  @P2 LOP3.LUT R5, R5, R20, RZ, 0x3c, !PT ;  /* 0x0000001405052212 */ /* 0x000fe400078e3cff */
[----:B----4-:R-:W-:Y:S01]  /*2300*/  @P2 LOP3.LUT R4, R4, R25, RZ, 0x3c, !PT ;  /* 0x0000001904042212 */ /* 0x010fe200078e3cff */
[----:B------:R-:W4:Y:S01]  /*2310*/  @P4 LDG.E R20, desc[UR6][R10.64+0xf0] ;  /* 0x0000f0060a144981 */ /* 0x000f22000c1e1900 */
[----:B------:R-:W-:-:S03]  /*2320*/  @P3 LOP3.LUT R6, R6, R21, RZ, 0x3c, !PT ;  /* 0x0000001506063212 */ /* 0x000fc600078e3cff */
        /* <DEDUP_REMOVED lines=10> */
[----:B----4-:R-:W-:-:S03]  /*23d0*/  @P4 LOP3.LUT R3, R3, R20, RZ, 0x3c, !PT ;  /* 0x0000001403034212 */ /* 0x010fc600078e3cff */
[----:B------:R-:W4:Y:S01]  /*23e0*/  @P5 LDG.E R20, desc[UR6][R10.64+0x10c] ;  /* 0x00010c060a145981 */ /* 0x000f22000c1e1900 */
[----:B------:R-:W-:-:S03]  /*23f0*/  @P4 LOP3.LUT R6, R6, R21, RZ, 0x3c, !PT ;  /* 0x0000001506064212 */ /* 0x000fc600078e3cff */
[----:B------:R-:W4:Y:S01]  /*2400*/  @P5 LDG.E R21, desc[UR6][R10.64+0x110] ;  /* 0x000110060a155981 */ /* 0x000f22000c1e1900 */
[----:B------:R-:W-:-:S03]  /*2410*/  @P4 LOP3.LUT R4, R4, R23, RZ, 0x3c, !PT ;  /* 0x0000001704044212 */ /* 0x000fc600078e3cff */
[----:B------:R-:W4:Y:S01]  /*2420*/  @P6 LDG.E R23, desc[UR6][R10.64+0x11c] ;  /* 0x00011c060a176981 */ /* 0x000f22000c1e1900 */
[----:B------:R-:W-:-:S03]  /*2430*/  @P5 LOP3.LUT R3, R3, R26, RZ, 0x3c, !PT ;  /* 0x0000001a03035212 */ /* 0x000fc600078e3cff */
        /* <DEDUP_REMOVED lines=9> */
[----:B------:R-:W4:Y:S04]  /*24d0*/  @P6 LDG.E R21, desc[UR6][R10.64+0x124] ;  /* 0x000124060a156981 */ /* 0x000f28000c1e1900 */
[----:B------:R-:W4:Y:S01]  /*24e0*/  @P6 LDG.E R20, desc[UR6][R10.64+0x128] ;  /* 0x000128060a146981 */ /* 0x000f22000c1e1900 */
[----:B------:R-:W-:Y:S02]  /*24f0*/  @P6 LOP3.LUT R6, R6, R23, RZ, 0x3c, !PT ;  /* 0x0000001706066212 */ /* 0x000fe400078e3cff */
[----:B------:R-:W-:Y:S01]  /*2500*/  @P6 LOP3.LUT R7, R7, R26, RZ, 0x3c, !PT ;  /* 0x0000001a07076212 */ /* 0x000fe200078e3cff */
[----:B------:R-:W4:Y:S04]  /*2510*/  @P0 LDG.E R23, desc[UR6][R10.64+0x130] ;  /* 0x000130060a170981 */ /* 0x000f28000c1e1900 */
[----:B------:R-:W4:Y:S01]  /*2520*/  @P0 LDG.E R26, desc[UR6][R10.64+0x13c] ;  /* 0x00013c060a1a0981 */ /* 0x000f22000c1e1900 */
[----:B---3--:R-:W-:-:S03]  /*2530*/  @P5 LOP3.LUT R5, R5, R22, RZ, 0x3c, !PT ;  /* 0x0000001605055212 */ /* 0x008fc600078e3cff */
[----:B------:R-:W3:Y:S01]  /*2540*/  @P0 LDG.E R22, desc[UR6][R10.64+0x12c] ;  /* 0x00012c060a160981 */ /* 0x000ee2000c1e1900 */
[----:B--2---:R-:W-:-:S03]  /*2550*/  @P6 LOP3.LUT R3, R3, R24, RZ, 0x3c, !PT ;  /* 0x0000001803036212 */ /* 0x004fc600078e3cff */
[----:B------:R-:W2:Y:S01]  /*2560*/  @P0 LDG.E R24, desc[UR6][R10.64+0x134] ;  /* 0x000134060a180981 */ /* 0x000ea2000c1e1900 */
[----:B------:R-:W-:-:S04]  /*2570*/  UIADD3 UR4, UPT, UPT, UR4, 0x10, URZ ;  /* 0x0000001004047890 */ /* 0x000fc8000fffe0ff */
[----:B------:R-:W-:Y:S01]  /*2580*/  UISETP.NE.AND UP0, UPT, UR4, 0x20, UPT ;  /* 0x000000200400788c */ /* 0x000fe2000bf05270 */
[----:B----4-:R-:W-:Y:S02]  /*2590*/  @P6 LOP3.LUT R4, R4, R21, RZ, 0x3c, !PT ;  /* 0x0000001504046212 */ /* 0x010fe400078e3cff */
[----:B------:R-:W-:Y:S02]  /*25a0*/  @P6 LOP3.LUT R5, R5, R20, RZ, 0x3c, !PT ;  /* 0x0000001405056212 */ /* 0x000fe400078e3cff */
[----:B------:R-:W-:Y:S02]  /*25b0*/  @P0 LOP3.LUT R4, R4, R25, RZ, 0x3c, !PT ;  /* 0x0000001904040212 */ /* 0x000fe400078e3cff */
[----:B------:R-:W-:Y:S02]  /*25c0*/  @P0 LOP3.LUT R6, R6, R23, RZ, 0x3c, !PT ;  /* 0x0000001706060212 */ /* 0x000fe400078e3cff */
[----:B------:R-:W-:Y:S02]  /*25d0*/  @P0 LOP3.LUT R5, R5, R26, RZ, 0x3c, !PT ;  /* 0x0000001a05050212 */ /* 0x000fe400078e3cff */
[----:B---3--:R-:W-:-:S02]  /*25e0*/  @P0 LOP3.LUT R3, R3, R22, RZ, 0x3c, !PT ;  /* 0x0000001603030212 */ /* 0x008fc400078e3cff */
[----:B--2---:R-:W-:Y:S01]  /*25f0*/  @P0 LOP3.LUT R7, R7, R24, RZ, 0x3c, !PT ;  /* 0x0000001807070212 */ /* 0x004fe200078e3cff */
[----:B------:R-:W-:Y:S06]  /*2600*/  BRA.U UP0, `(.L_x_8) ;  /* 0xfffffff5004c7547 */ /* 0x000fec000b83ffff */
[----:B------:R-:W-:-:S05]  /*2610*/  VIADD R18, R18, 0x1 ;  /* 0x0000000112127836 */ /* 0x000fca0000000000 */
[----:B------:R-:W-:-:S13]  /*2620*/  ISETP.NE.AND P0, PT, R18, 0x5, PT ;  /* 0x000000051200780c */ /* 0x000fda0003f05270 */
[----:B------:R-:W-:Y:S05]  /*2630*/  @P0 BRA `(.L_x_9) ;  /* 0xfffffff400300947 */ /* 0x000fea000383ffff */
[----:B------:R3:W-:Y:S04]  /*2640*/  STL [R1+0x4], R3 ;  /* 0x0000040301007387 */ /* 0x0007e80000100800 */
[----:B------:R3:W-:Y:S04]  /*2650*/  STL.64 [R1+0x8], R6 ;  /* 0x0000080601007387 */ /* 0x0007e80000100a00 */
[----:B------:R3:W-:Y:S02]  /*2660*/  STL.64 [R1+0x10], R4 ;  /* 0x0000100401007387 */ /* 0x0007e40000100a00 */
.L_x_3:
[----:B------:R-:W-:Y:S05]  /*2670*/  BSYNC.RECONVERGENT B1 ;  /* 0x0000000000017941 */ /* 0x000fea0003800200 */
.L_x_2:
[C---:B------:R-:W-:Y:S01]  /*2680*/  ISETP.GT.U32.AND P0, PT, R15.reuse, 0x3, PT ;  /* 0x000000030f00780c */ /* 0x040fe20003f04070 */
[----:B------:R-:W-:Y:S01]  /*2690*/  VIADD R14, R14, 0x1 ;  /* 0x000000010e0e7836 */ /* 0x000fe20000000000 */
[--C-:B------:R-:W-:Y:S02]  /*26a0*/  SHF.R.U64 R15, R15, 0x2, R16.reuse ;  /* 0x000000020f0f7819 */ /* 0x100fe40000001210 */
[----:B------:R-:W-:Y:S02]  /*26b0*/  ISETP.GT.U32.AND.EX P0, PT, R16, RZ, PT, P0 ;  /* 0x000000ff1000720c */ /* 0x000fe40003f04100 */
[----:B------:R-:W-:-:S11]  /*26c0*/  SHF.R.U32.HI R16, RZ, 0x2, R16 ;  /* 0x00000002ff107819 */ /* 0x000fd60000011610 */
[----:B------:R-:W-:Y:S05]  /*26d0*/  @P0 BRA `(.L_x_10) ;  /* 0xffffffd800cc0947 */ /* 0x000fea000383ffff */
.L_x_1:
[----:B------:R-:W-:Y:S05]  /*26e0*/  BSYNC.RECONVERGENT B0 ;  /* 0x0000000000007941 */ /* 0x000fea0003800200 */
.L_x_0:
[----:B------:R-:W4:Y:S01]  /*26f0*/  LDCU UR4, c[0x0][0x380] ;  /* 0x00007000ff0477ac */ /* 0x000f220008000800 */
[----:B------:R-:W-:Y:S01]  /*2700*/  BSSY.RECONVERGENT B0, `(.L_x_11) ;  /* 0x0000112000007945 */ /* 0x000fe20003800200 */
[----:B0-----:R-:W-:Y:S02]  /*2710*/  CS2R R10, SRZ ;  /* 0x00000000000a7805 */ /* 0x001fe4000001ff00 */
[----:B----4-:R-:W-:-:S13]  /*2720*/  ISETP.GE.AND P0, PT, R12, UR4, PT ;  /* 0x000000040c007c0c */ /* 0x010fda000bf06270 */
[----:B------:R-:W-:Y:S05]  /*2730*/  @P0 BRA `(.L_x_12) ;  /* 0x0000001000380947 */ /* 0x000fea0003800000 */
[----:B------:R-:W0:Y:S01]  /*2740*/  LDCU UR4, c[0x0][0x370] ;  /* 0x00006e00ff0477ac */ /* 0x000e220008000800 */
[----:B------:R-:W-:Y:S01]  /*2750*/  CS2R R10, SRZ ;  /* 0x00000000000a7805 */ /* 0x000fe2000001ff00 */
[----:B0-----:R-:W-:-:S07]  /*2760*/  IMAD R15, R0, UR4, RZ ;  /* 0x00000004000f7c24 */ /* 0x001fce000f8e02ff */
.L_x_24:
[----:B------:R-:W-:Y:S02]  /*2770*/  VIADD R8, R2, 0xb0f8a ;  /* 0x000b0f8a02087836 */ /* 0x000fe40000000000 */
[----:B------:R-:W-:Y:S02]  /*2780*/  IMAD.MOV.U32 R14, RZ, RZ, RZ ;  /* 0x000000ffff0e7224 */ /* 0x000fe400078e00ff */
[----:B------:R-:W-:-:S07]  /*2790*/  IMAD.MOV.U32 R22, RZ, RZ, 0x587c5 ;  /* 0x000587c5ff167424 */ /* 0x000fce00078e00ff */
.L_x_18:
[----:B------:R-:W-:Y:S01]  /*27a0*/  SHF.R.U32.HI R16, RZ, 0x2, R3 ;  /* 0x00000002ff107819 */ /* 0x000fe20000011603 */
[----:B------:R-:W-:Y:S01]  /*27b0*/  IMAD.MOV.U32 R18, RZ, RZ, R6 ;  /* 0x000000ffff127224 */ /* 0x000fe200078e0006 */
[----:B------:R-:W-:Y:S01]  /*27c0*/  BSSY.RECONVERGENT B1, `(.L_x_13) ;  /* 0x000005e000017945 */ /* 0x000fe20003800200 */
[----:B-123--:R-:W-:Y:S01]  /*27d0*/  IMAD.MOV.U32 R6, RZ, RZ, R4 ;  /* 0x000000ffff067224 */ /* 0x00efe200078e0004 */
[----:B------:R-:W-:Y:S01]  /*27e0*/  LOP3.LUT R16, R16, R3, RZ, 0x3c, !PT ;  /* 0x0000000310107212 */ /* 0x000fe200078e3cff */
[----:B------:R-:W-:Y:S02]  /*27f0*/  IMAD.SHL.U32 R3, R5, 0x10, RZ ;  /* 0x0000001005037824 */ /* 0x000fe400078e00ff */
[----:B------:R-:W-:Y:S02]  /*2800*/  VIADD R22, R22, 0xb0f8a ;  /* 0x000b0f8a16167836 */ /* 0x000fe40000000000 */
[----:B------:R-:W-:-:S03]  /*2810*/  IMAD.SHL.U32 R9, R16, 0x2, RZ ;  /* 0x0000000210097824 */ /* 0x000fc600078e00ff */
[----:B------:R-:W-:Y:S02]  /*2820*/  ISETP.NE.AND P1, PT, R22, 0x3cd577, PT ;  /* 0x003cd5771600780c */ /* 0x000fe40003f25270 */
[----:B------:R-:W-:Y:S02]  /*2830*/  LOP3.LUT R16, R16, R9, R3, 0x96, !PT ;  /* 0x0000000910107212 */ /* 0x000fe400078e9603 */
[----:B------:R-:W-:Y:S02]  /*2840*/  SHF.R.U32.HI R3, RZ, 0x2, R18 ;  /* 0x00000002ff037819 */ /* 0x000fe40000011612 */
[----:B------:R-:W-:Y:S02]  /*2850*/  LOP3.LUT R9, R16, R5, RZ, 0x3c, !PT ;  /* 0x0000000510097212 */ /* 0x000fe400078e3cff */
[----:B------:R-:W-:Y:S01]  /*2860*/  LOP3.LUT R3, R3, R18, RZ, 0x3c, !PT ;  /* 0x0000001203037212 */ /* 0x000fe200078e3cff */
[----:B------:R-:W-:Y:S02]  /*2870*/  IMAD.MOV.U32 R18, RZ, RZ, 0x2f800000 ;  /* 0x2f800000ff127424 */ /* 0x000fe400078e00ff */
[--C-:B------:R-:W-:Y:S01]  /*2880*/  IMAD.MOV.U32 R4, RZ, RZ, R9.reuse ;  /* 0x000000ffff047224 */ /* 0x100fe200078e0009 */
[----:B------:R-:W-:Y:S01]  /*2890*/  IADD3 R9, PT, PT, R8, -0x587c5, R9 ;  /* 0xfffa783b08097810 */ /* 0x000fe20007ffe009 */
[----:B------:R-:W-:-:S02]  /*28a0*/  IMAD.SHL.U32 R17, R3, 0x2, RZ ;  /* 0x0000000203117824 */ /* 0x000fc400078e00ff */
[----:B------:R-:W-:Y:S01]  /*28b0*/  IMAD.SHL.U32 R16, R4, 0x10, RZ ;  /* 0x0000001004107824 */ /* 0x000fe200078e00ff */
[----:B------:R-:W-:-:S04]  /*28c0*/  I2FP.F32.U32 R9, R9 ;  /* 0x0000000900097245 */ /* 0x000fc80000201000 */
[----:B------:R-:W-:Y:S01]  /*28d0*/  LOP3.LUT R17, R3, R17, R16, 0x96, !PT ;  /* 0x0000001103117212 */ /* 0x000fe200078e9610 */
[----:B------:R-:W-:Y:S02]  /*28e0*/  IMAD.MOV.U32 R3, RZ, RZ, R7 ;  /* 0x000000ffff037224 */ /* 0x000fe400078e0007 */
[----:B------:R-:W-:Y:S01]  /*28f0*/  IMAD.MOV.U32 R7, RZ, RZ, R5 ;  /* 0x000000ffff077224 */ /* 0x000fe200078e0005 */
[----:B------:R-:W-:-:S05]  /*2900*/  LOP3.LUT R5, R17, R4, RZ, 0x3c, !PT ;  /* 0x0000000411057212 */ /* 0x000fca00078e3cff */
[----:B------:R-:W-:-:S05]  /*2910*/  IMAD.IADD R16, R5, 0x1, R8 ;  /* 0x0000000105107824 */ /* 0x000fca00078e0208 */
[----:B------:R-:W-:Y:S01]  /*2920*/  I2FP.F32.U32 R17, R16 ;  /* 0x0000001000117245 */ /* 0x000fe20000201000 */
[----:B------:R-:W-:-:S04]  /*2930*/  FFMA R16, R9, R18, 1.1641532182693481445e-10 ;  /* 0x2f00000009107423 */ /* 0x000fc80000000012 */
[----:B------:R-:W-:Y:S01]  /*2940*/  FFMA R9, R17, R18, 1.1641532182693481445e-10 ;  /* 0x2f00000011097423 */ /* 0x000fe20000000012 */
[----:B------:R-:W-:Y:S01]  /*2950*/  FSETP.NEU.AND P0, PT, R16, 1, PT ;  /* 0x3f8000001000780b */ /* 0x000fe20003f0d000 */
[----:B------:R-:W-:-:S03]  /*2960*/  IMAD.MOV.U32 R17, RZ, RZ, 0x3f800000 ;  /* 0x3f800000ff117424 */ /* 0x000fc600078e00ff */
[----:B------:R-:W-:-:S09]  /*2970*/  FSETP.NEU.AND P2, PT, R9, 1, PT ;  /* 0x3f8000000900780b */ /* 0x000fd20003f4d000 */
[----:B------:R-:W-:Y:S05]  /*2980*/  @!P0 BRA `(.L_x_14) ;  /* 0x0000000400048947 */ /* 0x000fea0003800000 */
[----:B------:R-:W-:-:S13]  /*2990*/  FSETP.NAN.AND P0, PT, |R16|, |R16|, PT ;  /* 0x400000101000720b */ /* 0x000fda0003f08200 */
[----:B------:R-:W-:Y:S01]  /*29a0*/  @P0 FADD R17, R16, 2 ;  /* 0x4000000010110421 */ /* 0x000fe20000000000 */
[----:B------:R-:W-:Y:S06]  /*29b0*/  @P0 BRA `(.L_x_14) ;  /* 0x0000000000f80947 */ /* 0x000fec0003800000 */
[C---:B------:R-:W-:Y:S01]  /*29c0*/  FMUL R17, |R16|.reuse, 16777216 ;  /* 0x4b80000010117820 */ /* 0x040fe20000400200 */
[----:B------:R-:W-:Y:S01]  /*29d0*/  FSETP.GEU.AND P0, PT, |R16|, 1.175494350822287508e-38, PT ;  /* 0x008000001000780b */ /* 0x000fe20003f0e200 */
[----:B------:R-:W-:-:S03]  /*29e0*/  IMAD.MOV.U32 R25, RZ, RZ, 0x3a2c32e4 ;  /* 0x3a2c32e4ff197424 */ /* 0x000fc600078e00ff */
[----:B------:R-:W-:Y:S02]  /*29f0*/  FSEL R17, R17, |R16|, !P0 ;  /* 0x4000001011117208 */ /* 0x000fe40004000000 */
[----:B------:R-:W-:Y:S02]  /*2a00*/  FSEL R19, RZ, -24, P0 ;  /* 0xc1c00000ff137808 */ /* 0x000fe40000000000 */
[----:B------:R-:W-:Y:S01]  /*2a10*/  FSETP.NEU.AND P0, PT, |R16|, +INF , PT ;  /* 0x7f8000001000780b */ /* 0x000fe20003f0d200 */
[----:B------:R-:W-:-:S03]  /*2a20*/  VIADD R18, R17, 0xc0cafb0d ;  /* 0xc0cafb0d11127836 */ /* 0x000fc60000000000 */
[----:B------:R-:W-:Y:S02]  /*2a30*/  FSETP.NEU.AND P0, PT, R16, RZ, P0 ;  /* 0x000000ff1000720b */ /* 0x000fe4000070d000 */
[----:B------:R-:W-:-:S05]  /*2a40*/  LOP3.LUT R20, R18, 0xff800000, RZ, 0xc0, !PT ;  /* 0xff80000012147812 */ /* 0x000fca00078ec0ff */
[----:B------:R-:W-:Y:S01]  /*2a50*/  IMAD.IADD R18, R17, 0x1, -R20 ;  /* 0x0000000111127824 */ /* 0x000fe200078e0a14 */
[----:B------:R-:W-:-:S03]  /*2a60*/  I2FP.F32.S32 R20, R20 ;  /* 0x0000001400147245 */ /* 0x000fc60000201400 */
[C---:B------:R-:W-:Y:S01]  /*2a70*/  FADD R17, R18.reuse, 1 ;  /* 0x3f80000012117421 */ /* 0x040fe20000000000 */
[----:B------:R-:W-:Y:S01]  /*2a80*/  FADD R23, R18, -1 ;  /* 0xbf80000012177421 */ /* 0x000fe20000000000 */
[----:B------:R-:W-:-:S03]  /*2a90*/  @!P0 FADD R16, R16, R16 ;  /* 0x0000001010108221 */ /* 0x000fc60000000000 */
[----:B------:R-:W-:Y:S01]  /*2aa0*/  FADD R18, R23, R23 ;  /* 0x0000001717127221 */ /* 0x000fe20000000000 */
[----:B------:R-:W0:Y:S03]  /*2ab0*/  MUFU.RCP R17, R17 ;  /* 0x0000001100117308 */ /* 0x000e260000001000 */
[----:B0-----:R-:W-:-:S04]  /*2ac0*/  FMUL R18, R17, R18 ;  /* 0x0000001211127220 */ /* 0x001fc80000400000 */
[----:B------:R-:W-:-:S04]  /*2ad0*/  FADD R21, R23, -R18 ;  /* 0x8000001217157221 */ /* 0x000fc80000000000 */
[----:B------:R-:W-:Y:S01]  /*2ae0*/  FADD R24, R21, R21 ;  /* 0x0000001515187221 */ /* 0x000fe20000000000 */
[----:B------:R-:W-:Y:S01]  /*2af0*/  FFMA R21, R20, 1.1920928955078125e-07, R19 ;  /* 0x3400000014157823 */ /* 0x000fe20000000013 */
[CC--:B------:R-:W-:Y:S02]  /*2b00*/  FMUL R20, R18.reuse, R18.reuse ;  /* 0x0000001212147220 */ /* 0x0c0fe40000400000 */
[----:B------:R-:W-:Y:S01]  /*2b10*/  FFMA R24, R23, -R18, R24 ;  /* 0x8000001217187223 */ /* 0x000fe20000000018 */
[----:B------:R-:W-:Y:S01]  /*2b20*/  FFMA R19, R18, 1.4426950216293334961, R21 ;  /* 0x3fb8aa3b12137823 */ /* 0x000fe20000000015 */
[C---:B------:R-:W-:Y:S02]  /*2b30*/  FFMA R23, R20.reuse, R25, 0.0032181653659790754318 ;  /* 0x3b52e7db14177423 */ /* 0x040fe40000000019 */
[----:B------:R-:W-:Y:S01]  /*2b40*/  FMUL R24, R17, R24 ;  /* 0x0000001811187220 */ /* 0x000fe20000400000 */
[----:B------:R-:W-:Y:S01]  /*2b50*/  FADD R21, R21, -R19 ;  /* 0x8000001315157221 */ /* 0x000fe20000000000 */
[----:B------:R-:W-:-:S03]  /*2b60*/  FFMA R23, R20, R23, 0.018033718690276145935 ;  /* 0x3c93bb7314177423 */ /* 0x000fc60000000017 */
[----:B------:R-:W-:Y:S01]  /*2b70*/  FFMA R21, R18, 1.4426950216293334961, R21 ;  /* 0x3fb8aa3b12157823 */ /* 0x000fe20000000015 */
[----:B------:R-:W-:-:S03]  /*2b80*/  FFMA R23, R20, R23, 0.12022458761930465698 ;  /* 0x3df6384f14177423 */ /* 0x000fc60000000017 */
[----:B------:R-:W-:Y:S01]  /*2b90*/  FFMA R21, R24, 1.4426950216293334961, R21 ;  /* 0x3fb8aa3b18157823 */ /* 0x000fe20000000015 */
[----:B------:R-:W-:-:S03]  /*2ba0*/  FMUL R23, R20, R23 ;  /* 0x0000001714177220 */ /* 0x000fc60000400000 */
[----:B------:R-:W-:Y:S01]  /*2bb0*/  FFMA R21, R18, 1.9251366722983220825e-08, R21 ;  /* 0x32a55e3412157823 */ /* 0x000fe20000000015 */
[----:B------:R-:W-:-:S04]  /*2bc0*/  FMUL R17, R23, 3 ;  /* 0x4040000017117820 */ /* 0x000fc80000400000 */
[----:B------:R-:W-:-:S04]  /*2bd0*/  FFMA R24, R24, R17, R21 ;  /* 0x0000001118187223 */ /* 0x000fc80000000015 */
[----:B------:R-:W-:-:S04]  /*2be0*/  FFMA R24, R18, R23, R24 ;  /* 0x0000001712187223 */ /* 0x000fc80000000018 */
[----:B------:R-:W-:-:S04]  /*2bf0*/  FADD R20, R19, R24 ;  /* 0x0000001813147221 */ /* 0x000fc80000000000 */
[----:B------:R-:W-:Y:S01]  /*2c00*/  FMUL R17, R20, 2 ;  /* 0x4000000014117820 */ /* 0x000fe20000400000 */
[----:B------:R-:W-:-:S03]  /*2c10*/  FADD R19, -R19, R20 ;  /* 0x0000001413137221 */ /* 0x000fc60000000100 */
[----:B------:R-:W0:Y:S01]  /*2c20*/  FRND R18, R17 ;  /* 0x0000001100127307 */ /* 0x000e220000201000 */
[----:B------:R-:W-:Y:S01]  /*2c30*/  FADD R19, R24, -R19 ;  /* 0x8000001318137221 */ /* 0x000fe20000000000 */
[----:B------:R-:W-:Y:S01]  /*2c40*/  FFMA R20, R20, 2, -R17 ;  /* 0x4000000014147823 */ /* 0x000fe20000000811 */
[----:B------:R-:W-:Y:S01]  /*2c50*/  IMAD.MOV.U32 R24, RZ, RZ, 0x391fcb8e ;  /* 0x391fcb8eff187424 */ /* 0x000fe200078e00ff */
[----:B------:R-:W-:Y:S02]  /*2c60*/  FSETP.GT.AND P4, PT, |R17|, 152, PT ;  /* 0x431800001100780b */ /* 0x000fe40003f84200 */
[----:B------:R-:W-:Y:S02]  /*2c70*/  FFMA R20, R19, 2, R20 ;  /* 0x4000000013147823 */ /* 0x000fe40000000014 */
[----:B------:R-:W1:Y:S01]  /*2c80*/  F2I.NTZ R21, R17 ;  /* 0x0000001100157305 */ /* 0x000e620000203100 */
[----:B0-----:R-:W-:Y:S01]  /*2c90*/  FADD R19, R17, -R18 ;  /* 0x8000001211137221 */ /* 0x001fe20000000000 */
[----:B------:R-:W-:-:S03]  /*2ca0*/  FSETP.GT.AND P3, PT, R18, RZ, PT ;  /* 0x000000ff1200720b */ /* 0x000fc60003f64000 */
[----:B------:R-:W-:Y:S01]  /*2cb0*/  FADD R19, R19, R20 ;  /* 0x0000001413137221 */ /* 0x000fe20000000000 */
[----:B------:R-:W-:Y:S02]  /*2cc0*/  SEL R18, RZ, 0x83000000, P3 ;  /* 0x83000000ff127807 */ /* 0x000fe40001800000 */
[----:B------:R-:W-:Y:S01]  /*2cd0*/  FSETP.GEU.AND P3, PT, R17, RZ, PT ;  /* 0x000000ff1100720b */ /* 0x000fe20003f6e000 */
[----:B------:R-:W-:Y:S02]  /*2ce0*/  FFMA R20, R19, R24, 0.0013391353422775864601 ;  /* 0x3aaf85ed13147423 */ /* 0x000fe40000000018 */
[----:B-1----:R-:W-:Y:S01]  /*2cf0*/  IMAD R21, R21, 0x800000, -R18 ;  /* 0x0080000015157824 */ /* 0x002fe200078e0a12 */
[----:B------:R-:W-:Y:S01]  /*2d00*/  FSEL R17, RZ, +INF , !P3 ;  /* 0x7f800000ff117808 */ /* 0x000fe20005800000 */
[----:B------:R-:W-:-:S04]  /*2d10*/  FFMA R20, R19, R20, 0.0096188392490148544312 ;  /* 0x3c1d985613147423 */ /* 0x000fc80000000014 */
[----:B------:R-:W-:-:S04]  /*2d20*/  FFMA R20, R19, R20, 0.055503588169813156128 ;  /* 0x3d6357bb13147423 */ /* 0x000fc80000000014 */
[----:B------:R-:W-:-:S04]  /*2d30*/  FFMA R20, R19, R20, 0.24022644758224487305 ;  /* 0x3e75fdec13147423 */ /* 0x000fc80000000014 */
[----:B------:R-:W-:Y:S01]  /*2d40*/  FFMA R24, R19, R20, 0.69314718246459960938 ;  /* 0x3f31721813187423 */ /* 0x000fe20000000014 */
[----:B------:R-:W-:-:S03]  /*2d50*/  VIADD R20, R18, 0x7f000000 ;  /* 0x7f00000012147836 */ /* 0x000fc60000000000 */
[----:B------:R-:W-:-:S04]  /*2d60*/  FFMA R19, R19, R24, 1 ;  /* 0x3f80000013137423 */ /* 0x000fc80000000018 */
[----:B------:R-:W-:-:S04]  /*2d70*/  FMUL R20, R20, R19 ;  /* 0x0000001314147220 */ /* 0x000fc80000400000 */
[----:B------:R-:W-:Y:S01]  /*2d80*/  @!P4 FMUL R17, R21, R20 ;  /* 0x000000141511c220 */ /* 0x000fe20000400000 */
[----:B------:R-:W-:-:S07]  /*2d90*/  @!P0 LOP3.LUT R17, R16, 0x7fffffff, RZ, 0xc0, !PT ;  /* 0x7fffffff10118812 */ /* 0x000fce00078ec0ff */
.L_x_14:
[----:B------:R-:W-:Y:S05]  /*2da0*/  BSYNC.RECONVERGENT B1 ;  /* 0x0000000000017941 */ /* 0x000fea0003800200 */
.L_x_13:
[----:B------:R-:W-:Y:S01]  /*2db0*/  BSSY.RECONVERGENT B1, `(.L_x_15) ;  /* 0x0000047000017945 */ /* 0x000fe20003800200 */
[----:B------:R-:W-:Y:S01]  /*2dc0*/  FADD R14, R17, R14 ;  /* 0x0000000e110e7221 */ /* 0x000fe20000000000 */
[----:B------:R-:W-:Y:S02]  /*2dd0*/  IMAD.MOV.U32 R17, RZ, RZ, 0x3f800000 ;  /* 0x3f800000ff117424 */ /* 0x000fe400078e00ff */
[----:B------:R-:W-:Y:S05]  /*2de0*/  @!P2 BRA `(.L_x_16) ;  /* 0x00000004000ca947 */ /* 0x000fea0003800000 */
[----:B------:R-:W-:-:S13]  /*2df0*/  FSETP.NAN.AND P0, PT, |R9|, |R9|, PT ;  /* 0x400000090900720b */ /* 0x000fda0003f08200 */
[----:B------:R-:W-:Y:S05]  /*2e00*/  @P0 BRA `(.L_x_17) ;  /* 0x0000000400000947 */ /* 0x000fea0003800000 */
[C---:B------:R-:W-:Y:S01]  /*2e10*/  FMUL R16, |R9|.reuse, 16777216 ;  /* 0x4b80000009107820 */ /* 0x040fe20000400200 */
[C---:B------:R-:W-:Y:S01]  /*2e20*/  FSETP.GEU.AND P0, PT, |R9|.reuse, 1.175494350822287508e-38, PT ;  /* 0x008000000900780b */ /* 0x040fe20003f0e200 */
[----:B------:R-:W-:Y:S01]  /*2e30*/  IMAD.MOV.U32 R24, RZ, RZ, 0x3a2c32e4 ;  /* 0x3a2c32e4ff187424 */ /* 0x000fe200078e00ff */
[----:B------:R-:W-:Y:S02]  /*2e40*/  FSETP.NEU.AND P4, PT, R9, RZ, PT ;  /* 0x000000ff0900720b */ /* 0x000fe40003f8d000 */
[----:B------:R-:W-:Y:S02]  /*2e50*/  FSEL R16, R16, |R9|, !P0 ;  /* 0x4000000910107208 */ /* 0x000fe40004000000 */
[----:B------:R-:W-:-:S03]  /*2e60*/  FSEL R20, RZ, -24, P0 ;  /* 0xc1c00000ff147808 */ /* 0x000fc60000000000 */
[----:B------:R-:W-:-:S05]  /*2e70*/  VIADD R17, R16, 0xc0cafb0d ;  /* 0xc0cafb0d10117836 */ /* 0x000fca0000000000 */
[----:B------:R-:W-:-:S05]  /*2e80*/  LOP3.LUT R17, R17, 0xff800000, RZ, 0xc0, !PT ;  /* 0xff80000011117812 */ /* 0x000fca00078ec0ff */
[----:B------:R-:W-:Y:S01]  /*2e90*/  IMAD.IADD R21, R16, 0x1, -R17 ;  /* 0x0000000110157824 */ /* 0x000fe200078e0a11 */
[----:B------:R-:W-:-:S03]  /*2ea0*/  I2FP.F32.S32 R17, R17 ;  /* 0x0000001100117245 */ /* 0x000fc60000201400 */
[C---:B------:R-:W-:Y:S01]  /*2eb0*/  FADD R16, R21.reuse, 1 ;  /* 0x3f80000015107421 */ /* 0x040fe20000000000 */
[----:B------:R-:W-:Y:S01]  /*2ec0*/  FADD R21, R21, -1 ;  /* 0xbf80000015157421 */ /* 0x000fe20000000000 */
[----:B------:R-:W-:-:S03]  /*2ed0*/  FFMA R23, R17, 1.1920928955078125e-07, R20 ;  /* 0x3400000011177823 */ /* 0x000fc60000000014 */
[----:B------:R-:W-:Y:S01]  /*2ee0*/  FADD R19, R21, R21 ;  /* 0x0000001515137221 */ /* 0x000fe20000000000 */
[----:B------:R-:W0:Y:S03]  /*2ef0*/  MUFU.RCP R16, R16 ;  /* 0x0000001000107308 */ /* 0x000e260000001000 */
[----:B0-----:R-:W-:-:S04]  /*2f00*/  FMUL R18, R16, R19 ;  /* 0x0000001310127220 */ /* 0x001fc80000400000 */
[----:B------:R-:W-:Y:S01]  /*2f10*/  FADD R20, R21, -R18 ;  /* 0x8000001215147221 */ /* 0x000fe20000000000 */
[C---:B------:R-:W-:Y:S01]  /*2f20*/  FMUL R19, R18.reuse, R18 ;  /* 0x0000001212137220 */ /* 0x040fe20000400000 */
[----:B------:R-:W-:Y:S02]  /*2f30*/  FFMA R17, R18, 1.4426950216293334961, R23 ;  /* 0x3fb8aa3b12117823 */ /* 0x000fe40000000017 */
[----:B------:R-:W-:Y:S01]  /*2f40*/  FADD R20, R20, R20 ;  /* 0x0000001414147221 */ /* 0x000fe20000000000 */
[----:B------:R-:W-:Y:S01]  /*2f50*/  FFMA R24, R19, R24, 0.0032181653659790754318 ;  /* 0x3b52e7db13187423 */ /* 0x000fe20000000018 */
[----:B------:R-:W-:Y:S02]  /*2f60*/  FADD R23, R23, -R17 ;  /* 0x8000001117177221 */ /* 0x000fe40000000000 */
[----:B------:R-:W-:Y:S01]  /*2f70*/  FFMA R21, R21, -R18, R20 ;  /* 0x8000001215157223 */ /* 0x000fe20000000014 */
[----:B------:R-:W-:Y:S01]  /*2f80*/  FFMA R24, R19, R24, 0.018033718690276145935 ;  /* 0x3c93bb7313187423 */ /* 0x000fe20000000018 */
[----:B------:R-:W-:-:S02]  /*2f90*/  FFMA R20, R18, 1.4426950216293334961, R23 ;  /* 0x3fb8aa3b12147823 */ /* 0x000fc40000000017 */
[----:B------:R-:W-:Y:S01]  /*2fa0*/  FMUL R21, R16, R21 ;  /* 0x0000001510157220 */ /* 0x000fe20000400000 */
[----:B------:R-:W-:-:S03]  /*2fb0*/  FFMA R24, R19, R24, 0.12022458761930465698 ;  /* 0x3df6384f13187423 */ /* 0x000fc60000000018 */
[----:B------:R-:W-:Y:S01]  /*2fc0*/  FFMA R23, R21, 1.4426950216293334961, R20 ;  /* 0x3fb8aa3b15177823 */ /* 0x000fe20000000014 */
[----:B------:R-:W-:-:S03]  /*2fd0*/  FMUL R19, R19, R24 ;  /* 0x0000001813137220 */ /* 0x000fc60000400000 */
[----:B------:R-:W-:Y:S01]  /*2fe0*/  FFMA R20, R18, 1.9251366722983220825e-08, R23 ;  /* 0x32a55e3412147823 */ /* 0x000fe20000000017 */
[----:B------:R-:W-:-:S04]  /*2ff0*/  FMUL R16, R19, 3 ;  /* 0x4040000013107820 */ /* 0x000fc80000400000 */
[----:B------:R-:W-:Y:S01]  /*3000*/  FFMA R16, R21, R16, R20 ;  /* 0x0000001015107223 */ /* 0x000fe20000000014 */
[----:B------:R-:W-:-:S03]  /*3010*/  IMAD.MOV.U32 R20, RZ, RZ, 0x391fcb8e ;  /* 0x391fcb8eff147424 */ /* 0x000fc600078e00ff */
[----:B------:R-:W-:-:S04]  /*3020*/  FFMA R18, R18, R19, R16 ;  /* 0x0000001312127223 */ /* 0x000fc80000000010 */
[----:B------:R-:W-:-:S04]  /*3030*/  FADD R21, R17, R18 ;  /* 0x0000001211157221 */ /* 0x000fc80000000000 */
[----:B------:R-:W-:Y:S01]  /*3040*/  FMUL R16, R21, 2 ;  /* 0x4000000015107820 */ /* 0x000fe20000400000 */
[----:B------:R-:W-:-:S03]  /*3050*/  FADD R17, -R17, R21 ;  /* 0x0000001511117221 */ /* 0x000fc60000000100 */
[----:B------:R-:W0:Y:S01]  /*3060*/  FRND R19, R16 ;  /* 0x0000001000137307 */ /* 0x000e220000201000 */
[----:B------:R-:W-:Y:S01]  /*3070*/  FADD R18, R18, -R17 ;  /* 0x8000001112127221 */ /* 0x000fe20000000000 */
[----:B------:R-:W-:Y:S01]  /*3080*/  FFMA R21, R21, 2, -R16 ;  /* 0x4000000015157823 */ /* 0x000fe20000000810 */
[C---:B------:R-:W-:Y:S02]  /*3090*/  FSETP.GT.AND P2, PT, |R16|.reuse, 152, PT ;  /* 0x431800001000780b */ /* 0x040fe40003f44200 */
[----:B------:R-:W-:Y:S01]  /*30a0*/  FSETP.GEU.AND P3, PT, R16, RZ, PT ;  /* 0x000000ff1000720b */ /* 0x000fe20003f6e000 */
[----:B------:R-:W-:Y:S02]  /*30b0*/  FFMA R18, R18, 2, R21 ;  /* 0x4000000012127823 */ /* 0x000fe40000000015 */
[----:B------:R-:W1:Y:S01]  /*30c0*/  F2I.NTZ R21, R16 ;  /* 0x0000001000157305 */ /* 0x000e620000203100 */
[----:B0-----:R-:W-:Y:S01]  /*30d0*/  FADD R17, R16, -R19 ;  /* 0x8000001310117221 */ /* 0x001fe20000000000 */
[----:B------:R-:W-:-:S03]  /*30e0*/  FSETP.GT.AND P0, PT, R19, RZ, PT ;  /* 0x000000ff1300720b */ /* 0x000fc60003f04000 */
[----:B------:R-:W-:-:S04]  /*30f0*/  FADD R17, R17, R18 ;  /* 0x0000001211117221 */ /* 0x000fc80000000000 */
[----:B------:R-:W-:-:S04]  /*3100*/  FFMA R18, R17, R20, 0.0013391353422775864601 ;  /* 0x3aaf85ed11127423 */ /* 0x000fc80000000014 */
[----:B------:R-:W-:-:S04]  /*3110*/  FFMA R18, R17, R18, 0.0096188392490148544312 ;  /* 0x3c1d985611127423 */ /* 0x000fc80000000012 */
[----:B------:R-:W-:-:S04]  /*3120*/  FFMA R18, R17, R18, 0.055503588169813156128 ;  /* 0x3d6357bb11127423 */ /* 0x000fc80000000012 */
[----:B------:R-:W-:Y:S01]  /*3130*/  FFMA R20, R17, R18, 0.24022644758224487305 ;  /* 0x3e75fdec11147423 */ /* 0x000fe20000000012 */
[----:B------:R-:W-:Y:S02]  /*3140*/  SEL R18, RZ, 0x83000000, P0 ;  /* 0x83000000ff127807 */ /* 0x000fe40000000000 */
[----:B------:R-:W-:Y:S01]  /*3150*/  FSETP.NEU.AND P0, PT, |R9|, +INF , PT ;  /* 0x7f8000000900780b */ /* 0x000fe20003f0d200 */
[----:B------:R-:W-:Y:S02]  /*3160*/  FFMA R20, R17, R20, 0.69314718246459960938 ;  /* 0x3f31721811147423 */ /* 0x000fe40000000014 */
[----:B-1----:R-:W-:Y:S02]  /*3170*/  IMAD R21, R21, 0x800000, -R18 ;  /* 0x0080000015157824 */ /* 0x002fe400078e0a12 */
[----:B------:R-:W-:Y:S02]  /*3180*/  VIADD R18, R18, 0x7f000000 ;  /* 0x7f00000012127836 */ /* 0x000fe40000000000 */
[----:B------:R-:W-:Y:S01]  /*3190*/  FFMA R19, R17, R20, 1 ;  /* 0x3f80000011137423 */ /* 0x000fe20000000014 */
[----:B------:R-:W-:-:S03]  /*31a0*/  FSEL R17, RZ, +INF , !P3 ;  /* 0x7f800000ff117808 */ /* 0x000fc60005800000 */
[----:B------:R-:W-:-:S04]  /*31b0*/  FMUL R18, R18, R19 ;  /* 0x0000001312127220 */ /* 0x000fc80000400000 */
[----:B------:R-:W-:Y:S01]  /*31c0*/  @!P2 FMUL R17, R21, R18 ;  /* 0x000000121511a220 */ /* 0x000fe20000400000 */
[----:B------:R-:W-:Y:S06]  /*31d0*/  @P0 BRA P4, `(.L_x_16) ;  /* 0x0000000000100947 */ /* 0x000fec0002000000 */
[----:B------:R-:W-:-:S05]  /*31e0*/  FADD R9, R9, R9 ;  /* 0x0000000909097221 */ /* 0x000fca0000000000 */
[----:B------:R-:W-:Y:S01]  /*31f0*/  LOP3.LUT R17, R9, 0x7fffffff, RZ, 0xc0, !PT ;  /* 0x7fffffff09117812 */ /* 0x000fe200078ec0ff */
[----:B------:R-:W-:Y:S06]  /*3200*/  BRA `(.L_x_16) ;  /* 0x0000000000047947 */ /* 0x000fec0003800000 */
.L_x_17:
[----:B------:R-:W-:-:S07]  /*3210*/  FADD R17, R9, 2 ;  /* 0x4000000009117421 */ /* 0x000fce0000000000 */
.L_x_16:
[----:B------:R-:W-:Y:S05]  /*3220*/  BSYNC.RECONVERGENT B1 ;  /* 0x0000000000017941 */ /* 0x000fea0003800200 */
.L_x_15:
[----:B------:R-:W-:Y:S01]  /*3230*/  FADD R14, R14, R17 ;  /* 0x000000110e0e7221 */ /* 0x000fe20000000000 */
[----:B------:R-:W-:Y:S01]  /*3240*/  VIADD R8, R8, 0xb0f8a ;  /* 0x000b0f8a08087836 */ /* 0x000fe20000000000 */
[----:B------:R-:W-:Y:S06]  /*3250*/  @P1 BRA `(.L_x_18) ;  /* 0xfffffff400501947 */ /* 0x000fec000383ffff */
[----:B------:R-:W-:Y:S01]  /*3260*/  FADD R16, R14, 1 ;  /* 0x3f8000000e107421 */ /* 0x000fe20000000000 */
[----:B------:R-:W-:Y:S03]  /*3270*/  BSSY.RECONVERGENT B1, `(.L_x_19) ;  /* 0x000000d000017945 */ /* 0x000fe60003800200 */
[----:B------:R-:W-:-:S05]  /*3280*/  VIADD R8, R16, 0x1800000 ;  /* 0x0180000010087836 */ /* 0x000fca0000000000 */
[----:B------:R-:W-:-:S04]  /*3290*/  LOP3.LUT R8, R8, 0x7f800000, RZ, 0xc0, !PT ;  /* 0x7f80000008087812 */ /* 0x000fc800078ec0ff */
[----:B------:R-:W-:-:S13]  /*32a0*/  ISETP.GT.U32.AND P0, PT, R8, 0x1ffffff, PT ;  /* 0x01ffffff0800780c */ /* 0x000fda0003f04070 */
[----:B------:R-:W-:Y:S05]  /*32b0*/  @P0 BRA `(.L_x_20) ;  /* 0x0000000000100947 */ /* 0x000fea0003800000 */
[----:B------:R-:W-:-:S07]  /*32c0*/  MOV R14, 0x32e0 ;  /* 0x000032e0000e7802 */ /* 0x000fce0000000f00 */
[----:B------:R-:W-:Y:S05]  /*32d0*/  CALL.REL.NOINC `($__internal_0_$__cuda_sm20_rcp_rn_f32_slowpath) ;  /* 0x0000000800087944 */ /* 0x000fea0003c00000 */
[----:B------:R-:W-:Y:S01]  /*32e0*/  IMAD.MOV.U32 R9, RZ, RZ, R16 ;  /* 0x000000ffff097224 */ /* 0x000fe200078e0010 */
[----:B------:R-:W-:Y:S06]  /*32f0*/  BRA `(.L_x_21) ;  /* 0x0000000000107947 */ /* 0x000fec0003800000 */
.L_x_20:
[----:B------:R-:W0:Y:S02]  /*3300*/  MUFU.RCP R9, R16 ;  /* 0x0000001000097308 */ /* 0x000e240000001000 */
[----:B0-----:R-:W-:-:S04]  /*3310*/  FFMA R8, R16, R9, -1 ;  /* 0xbf80000010087423 */ /* 0x001fc80000000009 */
[----:B------:R-:W-:-:S04]  /*3320*/  FADD.FTZ R8, -R8, -RZ ;  /* 0x800000ff08087221 */ /* 0x000fc80000010100 */
[----:B------:R-:W-:-:S07]  /*3330*/  FFMA R9, R9, R8, R9 ;  /* 0x0000000809097223 */ /* 0x000fce0000000009 */
.L_x_21:
[----:B------:R-:W-:Y:S05]  /*3340*/  BSYNC.RECONVERGENT B1 ;  /* 0x0000000000017941 */ /* 0x000fea0003800200 */
.L_x_19:
[C---:B------:R-:W-:Y:S01]  /*3350*/  FSETP.NEU.AND P0, PT, R9.reuse, 1, PT ;  /* 0x3f8000000900780b */ /* 0x040fe20003f0d000 */
[----:B------:R-:W-:Y:S01]  /*3360*/  BSSY.RECONVERGENT B1, `(.L_x_22) ;  /* 0x0000045000017945 */ /* 0x000fe20003800200 */
[----:B------:R-:W-:Y:S01]  /*3370*/  FADD R10, R9, R10 ;  /* 0x0000000a090a7221 */ /* 0x000fe20000000000 */
[----:B------:R-:W-:-:S10]  /*3380*/  IMAD.MOV.U32 R8, RZ, RZ, 0x3f800000 ;  /* 0x3f800000ff087424 */ /* 0x000fd400078e00ff */
[----:B------:R-:W-:Y:S05]  /*3390*/  @!P0 BRA `(.L_x_23) ;  /* 0x0000000400048947 */ /* 0x000fea0003800000 */
[----:B------:R-:W-:-:S13]  /*33a0*/  FSETP.NAN.AND P0, PT, |R9|, |R9|, PT ;  /* 0x400000090900720b */ /* 0x000fda0003f08200 */
[----:B------:R-:W-:Y:S01]  /*33b0*/  @P0 FADD R8, R9, 2 ;  /* 0x4000000009080421 */ /* 0x000fe20000000000 */
[----:B------:R-:W-:Y:S06]  /*33c0*/  @P0 BRA `(.L_x_23) ;  /* 0x0000000000f80947 */ /* 0x000fec0003800000 */
[C---:B------:R-:W-:Y:S01]  /*33d0*/  FMUL R8, |R9|.reuse, 16777216 ;  /* 0x4b80000009087820 */ /* 0x040fe20000400200 */
[----:B------:R-:W-:Y:S01]  /*33e0*/  FSETP.GEU.AND P0, PT, |R9|, 1.175494350822287508e-38, PT ;  /* 0x008000000900780b */ /* 0x000fe20003f0e200 */
[----:B------:R-:W-:-:S03]  /*33f0*/  IMAD.MOV.U32 R20, RZ, RZ, 0x3a2c32e4 ;  /* 0x3a2c32e4ff147424 */ /* 0x000fc600078e00ff */
[----:B------:R-:W-:-:S05]  /*3400*/  FSEL R8, R8, |R9|, !P0 ;  /* 0x4000000908087208 */ /* 0x000fca0004000000 */
[----:B------:R-:W-:-:S05]  /*3410*/  VIADD R14, R8, 0xc0cafb0d ;  /* 0xc0cafb0d080e7836 */ /* 0x000fca0000000000 */
[----:B------:R-:W-:Y:S02]  /*3420*/  LOP3.LUT R17, R14, 0xff800000, RZ, 0xc0, !PT ;  /* 0xff8000000e117812 */ /* 0x000fe400078ec0ff */
[----:B------:R-:W-:Y:S02]  /*3430*/  FSEL R14, RZ, -24, P0 ;  /* 0xc1c00000ff0e7808 */ /* 0x000fe40000000000 */
[C---:B------:R-:W-:Y:S01]  /*3440*/  FSETP.NEU.AND P0, PT, |R9|.reuse, +INF , PT ;  /* 0x7f8000000900780b */ /* 0x040fe20003f0d200 */
[----:B------:R-:W-:Y:S01]  /*3450*/  IMAD.IADD R8, R8, 0x1, -R17 ;  /* 0x0000000108087824 */ /* 0x000fe200078e0a11 */
[----:B------:R-:W-:Y:S02]  /*3460*/  I2FP.F32.S32 R17, R17 ;  /* 0x0000001100117245 */ /* 0x000fe40000201400 */
[----:B------:R-:W-:Y:S01]  /*3470*/  FSETP.NEU.AND P0, PT, R9, RZ, P0 ;  /* 0x000000ff0900720b */ /* 0x000fe2000070d000 */
[C---:B------:R-:W-:Y:S01]  /*3480*/  FADD R16, R8.reuse, 1 ;  /* 0x3f80000008107421 */ /* 0x040fe20000000000 */
[----:B------:R-:W-:-:S04]  /*3490*/  FADD R21, R8, -1 ;  /* 0xbf80000008157421 */ /* 0x000fc80000000000 */
[----:B------:R-:W-:Y:S01]  /*34a0*/  FADD R19, R21, R21 ;  /* 0x0000001515137221 */ /* 0x000fe20000000000 */
[----:B------:R-:W0:Y:S06]  /*34b0*/  MUFU.RCP R16, R16 ;  /* 0x0000001000107308 */ /* 0x000e2c0000001000 */
[----:B------:R-:W-:Y:S01]  /*34c0*/  @!P0 FADD R9, R9, R9 ;  /* 0x0000000909098221 */ /* 0x000fe20000000000 */
[----:B0-----:R-:W-:Y:S01]  /*34d0*/  FMUL R8, R16, R19 ;  /* 0x0000001310087220 */ /* 0x001fe20000400000 */
[----:B------:R-:W-:-:S03]  /*34e0*/  FFMA R19, R17, 1.1920928955078125e-07, R14 ;  /* 0x3400000011137823 */ /* 0x000fc6000000000e */
        /* <DEDUP_REMOVED lines=25> */
[----:B------:R-:W-:Y:S01]  /*3680*/  FFMA R19, R14, 2, R19 ;  /* 0x400000000e137823 */ /* 0x000fe20000000013 */
[----:B0-----:R-:W-:Y:S01]  /*3690*/  FADD R14, R8, -R21 ;  /* 0x80000015080e7221 */ /* 0x001fe20000000000 */
[----:B------:R-:W-:-:S03]  /*36a0*/  FSETP.GT.AND P1, PT, R21, RZ, PT ;  /* 0x000000ff1500720b */ /* 0x000fc60003f24000 */
[----:B------:R-:W-:Y:S01]  /*36b0*/  FADD R14, R14, R19 ;  /* 0x000000130e0e7221 */ /* 0x000fe20000000000 */
[----:B------:R-:W-:Y:S02]  /*36c0*/  SEL R16, RZ, 0x83000000, P1 ;  /* 0x83000000ff107807 */ /* 0x000fe40000800000 */
[----:B------:R-:W-:Y:S01]  /*36d0*/  FSETP.GEU.AND P1, PT, R8, RZ, PT ;  /* 0x000000ff0800720b */ /* 0x000fe20003f2e000 */
[----:B------:R-:W-:Y:S02]  /*36e0*/  FFMA R17, R14, R17, 0.0013391353422775864601 ;  /* 0x3aaf85ed0e117423 */ /* 0x000fe40000000011 */
[----:B------:R-:W-:Y:S02]  /*36f0*/  VIADD R18, R16, 0x7f000000 ;  /* 0x7f00000010127836 */ /* 0x000fe40000000000 */
[C---:B------:R-:W-:Y:S02]  /*3700*/  FFMA R19, R14.reuse, R17, 0.0096188392490148544312 ;  /* 0x3c1d98560e137423 */ /* 0x040fe40000000011 */
[----:B------:R0:W1:Y:S02]  /*3710*/  F2I.NTZ R17, R8 ;  /* 0x0000000800117305 */ /* 0x0000640000203100 */
[----:B------:R-:W-:-:S04]  /*3720*/  FFMA R19, R14, R19, 0.055503588169813156128 ;  /* 0x3d6357bb0e137423 */ /* 0x000fc80000000013 */
[----:B------:R-:W-:Y:S01]  /*3730*/  FFMA R19, R14, R19, 0.24022644758224487305 ;  /* 0x3e75fdec0e137423 */ /* 0x000fe20000000013 */
[----:B0-----:R-:W-:-:S03]  /*3740*/  FSEL R8, RZ, +INF , !P1 ;  /* 0x7f800000ff087808 */ /* 0x001fc60004800000 */
[----:B------:R-:W-:-:S04]  /*3750*/  FFMA R19, R14, R19, 0.69314718246459960938 ;  /* 0x3f3172180e137423 */ /* 0x000fc80000000013 */
[----:B------:R-:W-:Y:S01]  /*3760*/  FFMA R19, R14, R19, 1 ;  /* 0x3f8000000e137423 */ /* 0x000fe20000000013 */
[----:B-1----:R-:W-:-:S03]  /*3770*/  IMAD R17, R17, 0x800000, -R16 ;  /* 0x0080000011117824 */ /* 0x002fc600078e0a10 */
[----:B------:R-:W-:-:S04]  /*3780*/  FMUL R18, R18, R19 ;  /* 0x0000001312127220 */ /* 0x000fc80000400000 */
[----:B------:R-:W-:Y:S01]  /*3790*/  @!P2 FMUL R8, R17, R18 ;  /* 0x000000121108a220 */ /* 0x000fe20000400000 */
[----:B------:R-:W-:-:S07]  /*37a0*/  @!P0 LOP3.LUT R8, R9, 0x7fffffff, RZ, 0xc0, !PT ;  /* 0x7fffffff09088812 */ /* 0x000fce00078ec0ff */
.L_x_23:
[----:B------:R-:W-:Y:S05]  /*37b0*/  BSYNC.RECONVERGENT B1 ;  /* 0x0000000000017941 */ /* 0x000fea0003800200 */
.L_x_22:
[----:B------:R-:W0:Y:S01]  /*37c0*/  LDCU UR4, c[0x0][0x380] ;  /* 0x00007000ff0477ac */ /* 0x000e220008000800 */
[----:B------:R-:W-:Y:S02]  /*37d0*/  IMAD.IADD R12, R15, 0x1, R12 ;  /* 0x000000010f0c7824 */ /* 0x000fe400078e020c */
[----:B------:R-:W-:Y:S01]  /*37e0*/  FADD R11, R8, R11 ;  /* 0x0000000b080b7221 */ /* 0x000fe20000000000 */
[----:B------:R-:W-:Y:S02]  /*37f0*/  VIADD R2, R2, 0x374db2 ;  /* 0x00374db202027836 */ /* 0x000fe40000000000 */
[----:B0-----:R-:W-:-:S13]  /*3800*/  ISETP.GE.AND P0, PT, R12, UR4, PT ;  /* 0x000000040c007c0c */ /* 0x001fda000bf06270 */
[----:B------:R-:W-:Y:S05]  /*3810*/  @!P0 BRA `(.L_x_24) ;  /* 0xffffffec00d48947 */ /* 0x000fea000383ffff */
.L_x_12:
[----:B------:R-:W-:Y:S05]  /*3820*/  BSYNC.RECONVERGENT B0 ;  /* 0x0000000000007941 */ /* 0x000fea0003800200 */
.L_x_11:
[----:B-123--:R-:W0:Y:S01]  /*3830*/  S2R R3, SR_CgaCtaId ;  /* 0x0000000000037919 */ /* 0x00ee220000008800 */
[----:B------:R-:W-:Y:S02]  /*3840*/  MOV R2, 0x400 ;  /* 0x0000040000027802 */ /* 0x000fe40000000f00 */
[----:B------:R-:W-:Y:S01]  /*3850*/  ISETP.GE.U32.AND P0, PT, R0, 0x2, PT ;  /* 0x000000020000780c */ /* 0x000fe20003f06070 */
[----:B------:R-:W1:Y:S01]  /*3860*/  S2R R12, SR_TID.X ;  /* 0x00000000000c7919 */ /* 0x000e620000002100 */
[----:B0-----:R-:W-:-:S05]  /*3870*/  LEA R3, R3, R2, 0x18 ;  /* 0x0000000203037211 */ /* 0x001fca00078ec0ff */
[--C-:B------:R-:W-:Y:S02]  /*3880*/  IMAD R9, R0, 0x4, R3.reuse ;  /* 0x0000000400097824 */ /* 0x100fe400078e0203 */
[C---:B-1----:R-:W-:Y:S02]  /*3890*/  IMAD R3, R12.reuse, 0x4, R3 ;  /* 0x000000040c037824 */ /* 0x042fe400078e0203 */
[----:B------:R-:W-:-:S03]  /*38a0*/  IMAD R7, R12, 0x4, R9 ;  /* 0x000000040c077824 */ /* 0x000fc600078e0209 */
[----:B------:R0:W-:Y:S04]  /*38b0*/  STS [R3], R10 ;  /* 0x0000000a03007388 */ /* 0x0001e80000000800 */
[----:B------:R0:W-:Y:S01]  /*38c0*/  STS [R7], R11 ;  /* 0x0000000b07007388 */ /* 0x0001e20000000800 */
[----:B------:R-:W-:Y:S06]  /*38d0*/  BAR.SYNC.DEFER_BLOCKING 0x0 ;  /* 0x0000000000007b1d */ /* 0x000fec0000010000 */
[----:B------:R-:W-:Y:S05]  /*38e0*/  @!P0 BRA `(.L_x_25) ;  /* 0x00000000004c8947 */ /* 0x000fea0003800000 */
.L_x_28:
[----:B------:R-:W-:Y:S01]  /*38f0*/  SHF.R.U32.HI R8, RZ, 0x1, R0 ;  /* 0x00000001ff087819 */ /* 0x000fe20000011600 */
[----:B------:R-:W-:Y:S03]  /*3900*/  BSSY.RECONVERGENT B0, `(.L_x_26) ;  /* 0x000000d000007945 */ /* 0x000fe60003800200 */
[----:B------:R-:W-:-:S13]  /*3910*/  ISETP.GE.U32.AND P0, PT, R12, R8, PT ;  /* 0x000000080c00720c */ /* 0x000fda0003f06070 */
[----:B-1----:R-:W-:Y:S05]  /*3920*/  @P0 BRA `(.L_x_27) ;  /* 0x0000000000280947 */ /* 0x002fea0003800000 */
[----:B------:R-:W-:Y:S01]  /*3930*/  IMAD R2, R8, 0x4, R3 ;  /* 0x0000000408027824 */ /* 0x000fe200078e0203 */
[----:B------:R-:W-:Y:S05]  /*3940*/  LDS R5, [R3] ;  /* 0x0000000003057984 */ /* 0x000fea0000000800 */
[----:B------:R-:W1:Y:S02]  /*3950*/  LDS R2, [R2] ;  /* 0x0000000002027984 */ /* 0x000e640000000800 */
[----:B-1----:R-:W-:Y:S01]  /*3960*/  FADD R4, R2, R5 ;  /* 0x0000000502047221 */ /* 0x002fe20000000000 */
[----:B------:R-:W-:-:S04]  /*3970*/  IMAD R5, R8, 0x4, R7 ;  /* 0x0000000408057824 */ /* 0x000fc800078e0207 */
[----:B------:R-:W-:Y:S04]  /*3980*/  STS [R3], R4 ;  /* 0x0000000403007388 */ /* 0x000fe80000000800 */
[----:B------:R-:W-:Y:S04]  /*3990*/  LDS R5, [R5] ;  /* 0x0000000005057984 */ /* 0x000fe80000000800 */
[----:B------:R-:W1:Y:S02]  /*39a0*/  LDS R6, [R7] ;  /* 0x0000000007067984 */ /* 0x000e640000000800 */
[----:B-1----:R-:W-:-:S05]  /*39b0*/  FADD R6, R5, R6 ;  /* 0x0000000605067221 */ /* 0x002fca0000000000 */
[----:B------:R1:W-:Y:S02]  /*39c0*/  STS [R7], R6 ;  /* 0x0000000607007388 */ /* 0x0003e40000000800 */
.L_x_27:
[----:B------:R-:W-:Y:S05]  /*39d0*/  BSYNC.RECONVERGENT B0 ;  /* 0x0000000000007941 */ /* 0x000fea0003800200 */
.L_x_26:
[----:B------:R-:W-:Y:S01]  /*39e0*/  BAR.SYNC.DEFER_BLOCKING 0x0 ;  /* 0x0000000000007b1d */ /* 0x000fe20000010000 */
[----:B------:R-:W-:Y:S01]  /*39f0*/  ISETP.GT.U32.AND P0, PT, R0, 0x3, PT ;  /* 0x000000030000780c */ /* 0x000fe20003f04070 */
[----:B------:R-:W-:-:S12]  /*3a00*/  IMAD.MOV.U32 R0, RZ, RZ, R8 ;  /* 0x000000ffff007224 */ /* 0x000fd800078e0008 */
[----:B------:R-:W-:Y:S05]  /*3a10*/  @P0 BRA `(.L_x_28) ;  /* 0xfffffffc00b40947 */ /* 0x000fea000383ffff */
.L_x_25:
[----:B------:R-:W-:-:S13]  /*3a20*/  ISETP.NE.AND P0, PT, R12, RZ, PT ;  /* 0x000000ff0c00720c */ /* 0x000fda0003f05270 */
[----:B------:R-:W-:Y:S05]  /*3a30*/  @P0 EXIT ;  /* 0x000000000000094d */ /* 0x000fea0003800000 */
[----:B------:R-:W2:Y:S01]  /*3a40*/  S2UR UR5, SR_CgaCtaId ;  /* 0x00000000000579c3 */ /* 0x000ea20000008800 */
[----:B------:R-:W-:Y:S01]  /*3a50*/  UMOV UR4, 0x400 ;  /* 0x0000040000047882 */ /* 0x000fe20000000000 */
[----:B------:R-:W-:Y:S06]  /*3a60*/  LDS R9, [R9] ;  /* 0x0000000009097984 */ /* 0x000fec0000000800 */
[----:B0-----:R-:W0:Y:S08]  /*3a70*/  LDC.64 R2, c[0x0][0x388] ;  /* 0x0000e200ff027b82 */ /* 0x001e300000000a00 */
[----:B------:R-:W3:Y:S01]  /*3a80*/  LDC.64 R4, c[0x0][0x390] ;  /* 0x0000e400ff047b82 */ /* 0x000ee20000000a00 */
[----:B--2---:R-:W-:Y:S01]  /*3a90*/  ULEA UR4, UR5, UR4, 0x18 ;  /* 0x0000000405047291 */ /* 0x004fe2000f8ec0ff */
[----:B0-----:R-:W-:-:S08]  /*3aa0*/  IMAD.WIDE.U32 R2, R13, 0x4, R2 ;  /* 0x000000040d027825 */ /* 0x001fd000078e0002 */
[----:B-1----:R-:W0:Y:S01]  /*3ab0*/  LDS R7, [UR4] ;  /* 0x00000004ff077984 */ /* 0x002e220008000800 */
[----:B---3--:R-:W-:-:S03]  /*3ac0*/  IMAD.WIDE.U32 R4, R13, 0x4, R4 ;  /* 0x000000040d047825 */ /* 0x008fc600078e0004 */
[----:B0-----:R-:W-:Y:S04]  /*3ad0*/  STG.E desc[UR6][R2.64], R7 ;  /* 0x0000000702007986 */ /* 0x001fe8000c101906 */
[----:B------:R-:W-:Y:S01]  /*3ae0*/  STG.E desc[UR6][R4.64], R9 ;  /* 0x0000000904007986 */ /* 0x000fe2000c101906 */
[----:B------:R-:W-:Y:S05]  /*3af0*/  EXIT ;  /* 0x000000000000794d */ /* 0x000fea0003800000 */
        .weak           $__internal_0_$__cuda_sm20_rcp_rn_f32_slowpath
        .type           $__internal_0_$__cuda_sm20_rcp_rn_f32_slowpath,@function
        .size           $__internal_0_$__cuda_sm20_rcp_rn_f32_slowpath,(.L_x_34 - $__internal_0_$__cuda_sm20_rcp_rn_f32_slowpath)
$__internal_0_$__cuda_sm20_rcp_rn_f32_slowpath:
[----:B------:R-:W-:Y:S01]  /*3b00*/  IMAD.SHL.U32 R9, R16, 0x2, RZ ;  /* 0x0000000210097824 */ /* 0x000fe200078e00ff */
[----:B------:R-:W-:Y:S01]  /*3b10*/  BSSY.RECONVERGENT B2, `(.L_x_29) ;  /* 0x0000031000027945 */ /* 0x000fe20003800200 */
[----:B------:R-:W-:-:S03]  /*3b20*/  IMAD.MOV.U32 R8, RZ, RZ, R16 ;  /* 0x000000ffff087224 */ /* 0x000fc600078e0010 */
[----:B------:R-:W-:-:S04]  /*3b30*/  SHF.R.U32.HI R9, RZ, 0x18, R9 ;  /* 0x00000018ff097819 */ /* 0x000fc80000011609 */
[----:B------:R-:W-:-:S13]  /*3b40*/  ISETP.NE.U32.AND P0, PT, R9, RZ, PT ;  /* 0x000000ff0900720c */ /* 0x000fda0003f05070 */
[----:B------:R-:W-:Y:S05]  /*3b50*/  @P0 BRA `(.L_x_30) ;  /* 0x0000000000280947 */ /* 0x000fea0003800000 */
[----:B------:R-:W-:-:S05]  /*3b60*/  IMAD.SHL.U32 R9, R8, 0x2, RZ ;  /* 0x0000000208097824 */ /* 0x000fca00078e00ff */
[----:B------:R-:W-:-:S13]  /*3b70*/  ISETP.NE.AND P0, PT, R9, RZ, PT ;  /* 0x000000ff0900720c */ /* 0x000fda0003f05270 */
[----:B------:R-:W-:Y:S01]  /*3b80*/  @P0 FFMA R17, R8, 1.84467440737095516160e+19, RZ ;  /* 0x5f80000008110823 */ /* 0x000fe200000000ff */
[----:B------:R-:W-:Y:S08]  /*3b90*/  @!P0 MUFU.RCP R16, R8 ;  /* 0x0000000800108308 */ /* 0x000ff00000001000 */
[----:B------:R-:W0:Y:S02]  /*3ba0*/  @P0 MUFU.RCP R18, R17 ;  /* 0x0000001100120308 */ /* 0x000e240000001000 */
[----:B0-----:R-:W-:-:S04]  /*3bb0*/  @P0 FFMA R9, R17, R18, -1 ;  /* 0xbf80000011090423 */ /* 0x001fc80000000012 */
[----:B------:R-:W-:-:S04]  /*3bc0*/  @P0 FADD.FTZ R9, -R9, -RZ ;  /* 0x800000ff09090221 */ /* 0x000fc80000010100 */
[----:B------:R-:W-:-:S04]  /*3bd0*/  @P0 FFMA R9, R18, R9, R18 ;  /* 0x0000000912090223 */ /* 0x000fc80000000012 */
[----:B------:R-:W-:Y:S01]  /*3be0*/  @P0 FFMA R16, R9, 1.84467440737095516160e+19, RZ ;  /* 0x5f80000009100823 */ /* 0x000fe200000000ff */
[----:B------:R-:W-:Y:S06]  /*3bf0*/  BRA `(.L_x_31) ;  /* 0x0000000000887947 */ /* 0x000fec0003800000 */
.L_x_30:
[----:B------:R-:W-:-:S05]  /*3c00*/  VIADD R16, R9, 0xffffff03 ;  /* 0xffffff0309107836 */ /* 0x000fca0000000000 */
[----:B------:R-:W-:-:S13]  /*3c10*/  ISETP.GT.U32.AND P0, PT, R16, 0x1, PT ;  /* 0x000000011000780c */ /* 0x000fda0003f04070 */
[----:B------:R-:W-:Y:S05]  /*3c20*/  @P0 BRA `(.L_x_32) ;  /* 0x0000000000780947 */ /* 0x000fea0003800000 */
[----:B------:R-:W-:Y:S01]  /*3c30*/  LOP3.LUT R17, R8, 0x7fffff, RZ, 0xc0, !PT ;  /* 0x007fffff08117812 */ /* 0x000fe200078ec0ff */
[----:B------:R-:W-:-:S03]  /*3c40*/  IMAD.MOV.U32 R21, RZ, RZ, 0x3 ;  /* 0x00000003ff157424 */ /* 0x000fc600078e00ff */
[----:B------:R-:W-:Y:S02]  /*3c50*/  LOP3.LUT R17, R17, 0x3f800000, RZ, 0xfc, !PT ;  /* 0x3f80000011117812 */ /* 0x000fe400078efcff */
[----:B------:R-:W-:Y:S02]  /*3c60*/  SHF.L.U32 R22, R21, R16, RZ ;  /* 0x0000001015167219 */ /* 0x000fe400000006ff */
[----:B------:R-:W0:Y:S02]  /*3c70*/  MUFU.RCP R18, R17 ;  /* 0x0000001100127308 */ /* 0x000e240000001000 */
[----:B0-----:R-:W-:-:S04]  /*3c80*/  FFMA R19, R17, R18, -1 ;  /* 0xbf80000011137423 */ /* 0x001fc80000000012 */
[----:B------:R-:W-:-:S04]  /*3c90*/  FADD.FTZ R19, -R19, -RZ ;  /* 0x800000ff13137221 */ /* 0x000fc80000010100 */
[CCC-:B------:R-:W-:Y:S01]  /*3ca0*/  FFMA.RM R20, R18.reuse, R19.reuse, R18.reuse ;  /* 0x0000001312147223 */ /* 0x1c0fe20000004012 */
[----:B------:R-:W-:-:S04]  /*3cb0*/  FFMA.RP R19, R18, R19, R18 ;  /* 0x0000001312137223 */ /* 0x000fc80000008012 */
[C---:B------:R-:W-:Y:S02]  /*3cc0*/  LOP3.LUT R18, R20.reuse, 0x7fffff, RZ, 0xc0, !PT ;  /* 0x007fffff14127812 */ /* 0x040fe400078ec0ff */
[----:B------:R-:W-:Y:S02]  /*3cd0*/  FSETP.NEU.FTZ.AND P0, PT, R20, R19, PT ;  /* 0x000000131400720b */ /* 0x000fe40003f1d000 */
[----:B------:R-:W-:Y:S02]  /*3ce0*/  LOP3.LUT R19, R18, 0x800000, RZ, 0xfc, !PT ;  /* 0x0080000012137812 */ /* 0x000fe400078efcff */
[----:B------:R-:W-:Y:S02]  /*3cf0*/  SEL R18, RZ, 0xffffffff, !P0 ;  /* 0xffffffffff127807 */ /* 0x000fe40004000000 */
[----:B------:R-:W-:-:S03]  /*3d00*/  LOP3.LUT R17, R22, R19, RZ, 0xc0, !PT ;  /* 0x0000001316117212 */ /* 0x000fc600078ec0ff */
[----:B------:R-:W-:Y:S01]  /*3d10*/  IMAD.MOV R18, RZ, RZ, -R18 ;  /* 0x000000ffff127224 */ /* 0x000fe200078e0a12 */
[----:B------:R-:W-:-:S04]  /*3d20*/  SHF.R.U32.HI R17, RZ, R16, R17 ;  /* 0x00000010ff117219 */ /* 0x000fc80000011611 */
[----:B------:R-:W-:Y:S02]  /*3d30*/  LOP3.LUT P1, RZ, R18, R16, R19, 0xf8, !PT ;  /* 0x0000001012ff7212 */ /* 0x000fe4000782f813 */
[C---:B------:R-:W-:Y:S02]  /*3d40*/  LOP3.LUT P0, RZ, R17.reuse, 0x1, RZ, 0xc0, !PT ;  /* 0x0000000111ff7812 */ /* 0x040fe4000780c0ff */
[----:B------:R-:W-:-:S04]  /*3d50*/  LOP3.LUT P2, RZ, R17, 0x2, RZ, 0xc0, !PT ;  /* 0x0000000211ff7812 */ /* 0x000fc8000784c0ff */
[----:B------:R-:W-:Y:S02]  /*3d60*/  PLOP3.LUT P0, PT, P0, P1, P2, 0xe0, 0x0 ;  /* 0x000000000000781c */ /* 0x000fe40000703c20 */
[----:B------:R-:W-:Y:S02]  /*3d70*/  LOP3.LUT P1, RZ, R8, 0x7fffff, RZ, 0xc0, !PT ;  /* 0x007fffff08ff7812 */ /* 0x000fe4000782c0ff */
[----:B------:R-:W-:-:S05]  /*3d80*/  SEL R16, RZ, 0x1, !P0 ;  /* 0x00000001ff107807 */ /* 0x000fca0004000000 */
[----:B------:R-:W-:-:S05]  /*3d90*/  IMAD.MOV R16, RZ, RZ, -R16 ;  /* 0x000000ffff107224 */ /* 0x000fca00078e0a10 */
[----:B------:R-:W-:Y:S01]  /*3da0*/  ISETP.GE.AND P0, PT, R16, RZ, PT ;  /* 0x000000ff1000720c */ /* 0x000fe20003f06270 */
[----:B------:R-:W-:-:S05]  /*3db0*/  VIADD R16, R9, 0xffffff04 ;  /* 0xffffff0409107836 */ /* 0x000fca0000000000 */
[----:B------:R-:W-:-:S07]  /*3dc0*/  SHF.R.U32.HI R19, RZ, R16, R19 ;  /* 0x00000010ff137219 */ /* 0x000fce0000011613 */
[----:B------:R-:W-:-:S04]  /*3dd0*/  @!P0 VIADD R19, R19, 0x1 ;  /* 0x0000000113138836 */ /* 0x000fc80000000000 */
[----:B------:R-:W-:-:S05]  /*3de0*/  @!P1 IMAD.SHL.U32 R19, R19, 0x2, RZ ;  /* 0x0000000213139824 */ /* 0x000fca00078e00ff */
[----:B------:R-:W-:Y:S01]  /*3df0*/  LOP3.LUT R16, R19, 0x80000000, R8, 0xf8, !PT ;  /* 0x8000000013107812 */ /* 0x000fe200078ef808 */
[----:B------:R-:W-:Y:S06]  /*3e00*/  BRA `(.L_x_31) ;  /* 0x0000000000047947 */ /* 0x000fec0003800000 */
.L_x_32:
[----:B------:R0:W1:Y:S02]  /*3e10*/  MUFU.RCP R16, R8 ;  /* 0x0000000800107308 */ /* 0x0000640000001000 */
.L_x_31:
[----:B------:R-:W-:Y:S05]  /*3e20*/  BSYNC.RECONVERGENT B2 ;  /* 0x0000000000027941 */ /* 0x000fea0003800200 */
.L_x_29:
[----:B0-----:R-:W-:Y:S02]  /*3e30*/  IMAD.MOV.U32 R8, RZ, RZ, R14 ;  /* 0x000000ffff087224 */ /* 0x001fe400078e000e */
[----:B------:R-:W-:-:S04]  /*3e40*/  IMAD.MOV.U32 R9, RZ, RZ, 0x0 ;  /* 0x00000000ff097424 */ /* 0x000fc800078e00ff */
[----:B-1----:R-:W-:Y:S05]  /*3e50*/  RET.REL.NODEC R8 `(_Z14SimpleSamplingiPfS_j) ;  /* 0xffffffc008687950 */ /* 0x002fea0003c3ffff */
.L_x_33:
[----:B------:R-:W-:-:S00]  /*3e60*/  BRA `(.L_x_33) ;  /* 0xfffffffc00fc7947 */ /* 0x000fc0000383ffff */
[----:B------:R-:W-:-:S00]  /*3e70*/  NOP ;  /* 0x0000000000007918 */ /* 0x000fc00000000000 */
        /* <DEDUP_REMOVED lines=8> */
.L_x_34:


//--------------------- .nv.global.init           --------------------------
	.section	.nv.global.init,"aw",@progbits
	.align	4
.nv.global.init:
	.type		mrg32k3aM1SubSeq,@object
	.size		mrg32k3aM1SubSeq,(mrg32k3aM2SubSeq - mrg32k3aM1SubSeq)
mrg32k3aM1SubSeq:
        /*0000*/ 	.byte	0x0b, 0xcc, 0xee, 0x04, 0x73, 0x29, 0x8b, 0x6f, 0xf6, 0x53, 0x03, 0xf6, 0x23, 0xf6, 0xea, 0xda
        /* <DEDUP_REMOVED lines=125> */
	.type		mrg32k3aM2SubSeq,@object
	.size		mrg32k3aM2SubSeq,(mrg32k3aM1 - mrg32k3aM2SubSeq)
mrg32k3aM2SubSeq:
        /* <DEDUP_REMOVED lines=126> */
	.type		mrg32k3aM1,@object
	.size		mrg32k3aM1,(mrg32k3aM1Seq - mrg32k3aM1)
mrg32k3aM1:
        /* <DEDUP_REMOVED lines=144> */
	.type		mrg32k3aM1Seq,@object
	.size		mrg32k3aM1Seq,(mrg32k3aM2 - mrg32k3aM1Seq)
mrg32k3aM1Seq:
        /* <DEDUP_REMOVED lines=144> */
	.type		mrg32k3aM2,@object
	.size		mrg32k3aM2,(mrg32k3aM2Seq - mrg32k3aM2)
mrg32k3aM2:
        /* <DEDUP_REMOVED lines=144> */
	.type		mrg32k3aM2Seq,@object
	.size		mrg32k3aM2Seq,(precalc_xorwow_matrix - mrg32k3aM2Seq)
mrg32k3aM2Seq:
        /* <DEDUP_REMOVED lines=144> */
	.type		precalc_xorwow_matrix,@object
	.size		precalc_xorwow_matrix,(precalc_xorwow_offset_matrix - precalc_xorwow_matrix)
precalc_xorwow_matrix:
        /* <DEDUP_REMOVED lines=6400> */
	.type		precalc_xorwow_offset_matrix,@object
	.size		precalc_xorwow_offset_matrix,(.L_1 - precalc_xorwow_offset_matrix)
precalc_xorwow_offset_matrix:
        /* <DEDUP_REMOVED lines=6400> */
.L_1:


//--------------------- .nv.shared._Z14SimpleSamplingiPfS_j --------------------------
	.section	.nv.shared._Z14SimpleSamplingiPfS_j,"aw",@nobits
	.sectionflags	@""
	.align	16
	.zero		1024


//--------------------- .nv.shared.reserved.0     --------------------------
	.section	.nv.shared.reserved.0,"aw",@nobits
	.weak		__nv_reservedSMEM_offset_0_alias
	.size		__nv_reservedSMEM_offset_0_alias, 0, 64
	.other		__nv_reservedSMEM_offset_0_alias,@"STO_CUDA_RESERVED_SHARED STV_DEFAULT"
__nv_reservedSMEM_offset_0_alias:
	.zero		0
	.zero		64


//--------------------- .nv.constant0._Z14SimpleSamplingiPfS_j --------------------------
	.section	.nv.constant0._Z14SimpleSamplingiPfS_j,"a",@progbits
	.sectionflags	@""
	.align	4
.nv.constant0._Z14SimpleSamplingiPfS_j:
	.zero		924


//--------------------- SYMBOLS --------------------------

	.type		.nv.reservedSmem.offset0,@object
	.size		.nv.reservedSmem.offset0,0x4
	.type		.nv.reservedSmem.cap,@object
	.size		.nv.reservedSmem.cap,0x4
